	.target	sm_100a

	.elftype	@"ET_EXEC"


//--------------------- .note.nv.tkinfo           --------------------------
	.section	.note.nv.tkinfo,"",@"SHT_NOTE"
	.sectionflags	@"SHF_NOTE_NV_TKINFO"
	.tkinfo
        /*0018*/ 	.word	0x00000002
        /*0030*/ 	.string	""
        /*0030*/ 	.string	"ptxas"
        /*0030*/ 	.string	"Cuda compilation tools, release 13.0, V13.0.88"
        /*0030*/ 	.string	"Build cuda_13.0.r13.0/compiler.36424714_0"
        /*0030*/ 	.string	"-arch sm_100a -m 64 "



//--------------------- .note.nv.cuinfo           --------------------------
	.section	.note.nv.cuinfo,"",@"SHT_NOTE"
	.sectionflags	@"SHF_NOTE_NV_CUINFO"
        /*0018*/ 	.short	0x0002
        /*001a*/ 	.short	0x0064
        /*001c*/ 	.short	0x0082
	.zero		2


//--------------------- .nv.info                  --------------------------
	.section	.nv.info,"",@"SHT_CUDA_INFO"
	.align	4


	//----- nvinfo : EIATTR_REGCOUNT
	.align		4
        /*0000*/ 	.byte	0x04, 0x2f
        /*0002*/ 	.short	(.L_19 - .L_18)
	.align		4
.L_18:
        /*0004*/ 	.word	index@(_ZN7cutlass13device_kernelINS_4conv6kernel13ConvUniversalINS1_16ConvProblemShapeILNS1_8OperatorE0ELi3EEENS1_10collective14CollectiveConvINS1_47MainloopSm100TmaUmmaWarpSpecializedImplicitGemmILS5_0ELi27ELi3ELi1ELi2EN4cute5tupleIJNSA_1CILi2EEENSC_ILi1EEESE_EEEEENSB_IJNSC_ILi64EEESH_NSB_IJSH_EEEEEENS_12float_e4m3_tESK_NSA_8TiledMMAINSA_8MMA_AtomIJNSA_10MMA_TraitsINSA_19SM100_MMA_F8F6F4_SSEJSK_SK_fSH_SH_NSA_17integral_constantINSA_4UMMA5MajorELSR_0EEESS_NSP_INSQ_7ScaleInELST_0EEESU_EEEEEENSA_6LayoutINSB_IJSE_SE_SE_EEENSB_IJNSC_ILi0EEESZ_SZ_EEEEENSB_IJNSA_10UnderscoreES12_S12_EEEEENS7_6detail27Sm100ImplicitGemmTileTraitsINSA_20SM90_TMA_LOAD_IM2COLENSA_14ComposedLayoutINSA_7SwizzleILi2ELi4ELi3EEENSA_18smem_ptr_flag_bitsILi8EEENSX_INSB_IJNSC_ILi8EEESH_EEENSB_IJSH_SE_EEEEEEEvEENS16_INSA_23SM90_TMA_LOAD_MULTICASTES1H_vEEEENS_8epilogue10collective18CollectiveEpilogueINS1M_23Sm100TmaWarpSpecializedILi1ELi1ELi32ELb0ELb0EEEJSJ_NSB_IJNSX_ISH_SE_EES1R_EEESK_NSB_IJNSB_IJllllEEESE_SZ_EEESK_S1U_NS1M_6fusion15FusionCallbacksIS1Q_NS1V_17LinearCombinationISK_fSK_fLNS_15FloatRoundStyleE2EEESJ_S1S_JEEENSA_5SM1004TMEM4LOAD26SM100_TMEM_LOAD_16dp32b32xES17_S1H_NSA_39AutoVectorizingCopyWithAssumedAlignmentILi128EEENSA_21SM90_TMA_STORE_IM2COLES1H_S26_S26_EEEvvEEEEvNT_6ParamsE)
        /*0008*/ 	.word	0x0000005d


	//----- nvinfo : EIATTR_FRAME_SIZE
	.align		4
.L_19:
        /*000c*/ 	.byte	0x04, 0x11
        /*000e*/ 	.short	(.L_21 - .L_20)
	.align		4
.L_20:
        /*0010*/ 	.word	index@($__internal_2_$__cuda_sm10x_tcgen05_guardrail_trap_unallocated_columns_being_dealloced)
        /*0014*/ 	.word	0x00000008


	//----- nvinfo : EIATTR_FRAME_SIZE
	.align		4
.L_21:
        /*0018*/ 	.byte	0x04, 0x11
        /*001a*/ 	.short	(.L_23 - .L_22)
	.align		4
.L_22:
        /*001c*/ 	.word	index@($__internal_1_$__cuda_sm10x_tcgen05_guardrail_trap_phase_invalid_during_alloc)
        /*0020*/ 	.word	0x00000008


	//----- nvinfo : EIATTR_FRAME_SIZE
	.align		4
.L_23:
        /*0024*/ 	.byte	0x04, 0x11
        /*0026*/ 	.short	(.L_25 - .L_24)
	.align		4
.L_24:
        /*0028*/ 	.word	index@($__internal_0_$__cuda_sm10x_tcgen05_guardrail_trap_col_being_dealloced_not_returned_by_alloc)
        /*002c*/ 	.word	0x00000008


	//----- nvinfo : EIATTR_FRAME_SIZE
	.align		4
.L_25:
        /*0030*/ 	.byte	0x04, 0x11
        /*0032*/ 	.short	(.L_27 - .L_26)
	.align		4
.L_26:
        /*0034*/ 	.word	index@(_ZN7cutlass13device_kernelINS_4conv6kernel13ConvUniversalINS1_16ConvProblemShapeILNS1_8OperatorE0ELi3EEENS1_10collective14CollectiveConvINS1_47MainloopSm100TmaUmmaWarpSpecializedImplicitGemmILS5_0ELi27ELi3ELi1ELi2EN4cute5tupleIJNSA_1CILi2EEENSC_ILi1EEESE_EEEEENSB_IJNSC_ILi64EEESH_NSB_IJSH_EEEEEENS_12float_e4m3_tESK_NSA_8TiledMMAINSA_8MMA_AtomIJNSA_10MMA_TraitsINSA_19SM100_MMA_F8F6F4_SSEJSK_SK_fSH_SH_NSA_17integral_constantINSA_4UMMA5MajorELSR_0EEESS_NSP_INSQ_7ScaleInELST_0EEESU_EEEEEENSA_6LayoutINSB_IJSE_SE_SE_EEENSB_IJNSC_ILi0EEESZ_SZ_EEEEENSB_IJNSA_10UnderscoreES12_S12_EEEEENS7_6detail27Sm100ImplicitGemmTileTraitsINSA_20SM90_TMA_LOAD_IM2COLENSA_14ComposedLayoutINSA_7SwizzleILi2ELi4ELi3EEENSA_18smem_ptr_flag_bitsILi8EEENSX_INSB_IJNSC_ILi8EEESH_EEENSB_IJSH_SE_EEEEEEEvEENS16_INSA_23SM90_TMA_LOAD_MULTICASTES1H_vEEEENS_8epilogue10collective18CollectiveEpilogueINS1M_23Sm100TmaWarpSpecializedILi1ELi1ELi32ELb0ELb0EEEJSJ_NSB_IJNSX_ISH_SE_EES1R_EEESK_NSB_IJNSB_IJllllEEESE_SZ_EEESK_S1U_NS1M_6fusion15FusionCallbacksIS1Q_NS1V_17LinearCombinationISK_fSK_fLNS_15FloatRoundStyleE2EEESJ_S1S_JEEENSA_5SM1004TMEM4LOAD26SM100_TMEM_LOAD_16dp32b32xES17_S1H_NSA_39AutoVectorizingCopyWithAssumedAlignmentILi128EEENSA_21SM90_TMA_STORE_IM2COLES1H_S26_S26_EEEvvEEEEvNT_6ParamsE)
        /*0038*/ 	.word	0x00000008


	//----- nvinfo : EIATTR_MIN_STACK_SIZE
	.align		4
.L_27:
        /*003c*/ 	.byte	0x04, 0x12
        /*003e*/ 	.short	(.L_29 - .L_28)
	.align		4
.L_28:
        /*0040*/ 	.word	index@(_ZN7cutlass13device_kernelINS_4conv6kernel13ConvUniversalINS1_16ConvProblemShapeILNS1_8OperatorE0ELi3EEENS1_10collective14CollectiveConvINS1_47MainloopSm100TmaUmmaWarpSpecializedImplicitGemmILS5_0ELi27ELi3ELi1ELi2EN4cute5tupleIJNSA_1CILi2EEENSC_ILi1EEESE_EEEEENSB_IJNSC_ILi64EEESH_NSB_IJSH_EEEEEENS_12float_e4m3_tESK_NSA_8TiledMMAINSA_8MMA_AtomIJNSA_10MMA_TraitsINSA_19SM100_MMA_F8F6F4_SSEJSK_SK_fSH_SH_NSA_17integral_constantINSA_4UMMA5MajorELSR_0EEESS_NSP_INSQ_7ScaleInELST_0EEESU_EEEEEENSA_6LayoutINSB_IJSE_SE_SE_EEENSB_IJNSC_ILi0EEESZ_SZ_EEEEENSB_IJNSA_10UnderscoreES12_S12_EEEEENS7_6detail27Sm100ImplicitGemmTileTraitsINSA_20SM90_TMA_LOAD_IM2COLENSA_14ComposedLayoutINSA_7SwizzleILi2ELi4ELi3EEENSA_18smem_ptr_flag_bitsILi8EEENSX_INSB_IJNSC_ILi8EEESH_EEENSB_IJSH_SE_EEEEEEEvEENS16_INSA_23SM90_TMA_LOAD_MULTICASTES1H_vEEEENS_8epilogue10collective18CollectiveEpilogueINS1M_23Sm100TmaWarpSpecializedILi1ELi1ELi32ELb0ELb0EEEJSJ_NSB_IJNSX_ISH_SE_EES1R_EEESK_NSB_IJNSB_IJllllEEESE_SZ_EEESK_S1U_NS1M_6fusion15FusionCallbacksIS1Q_NS1V_17LinearCombinationISK_fSK_fLNS_15FloatRoundStyleE2EEESJ_S1S_JEEENSA_5SM1004TMEM4LOAD26SM100_TMEM_LOAD_16dp32b32xES17_S1H_NSA_39AutoVectorizingCopyWithAssumedAlignmentILi128EEENSA_21SM90_TMA_STORE_IM2COLES1H_S26_S26_EEEvvEEEEvNT_6ParamsE)
        /*0044*/ 	.word	0x00000008
.L_29:


//--------------------- .nv.compat                --------------------------
	.section	.nv.compat,"",@"SHT_CUDA_COMPAT_INFO"
	.align	4
        /*0000*/ 	.byte	0x02, 0x09, 0x01, 0x00, 0x02, 0x02, 0x02, 0x00, 0x02, 0x05, 0x05, 0x00, 0x03, 0x07, 0x01, 0x01
        /*0010*/ 	.byte	0x02, 0x03, 0x01, 0x00, 0x02, 0x06, 0x01, 0x00, 0x04, 0x0b, 0x08, 0x00, 0x09, 0x00, 0x00, 0x00
        /*0020*/ 	.byte	0x00, 0x00, 0x00, 0x00


//--------------------- .nv.info._ZN7cutlass13device_kernelINS_4conv6kernel13ConvUniversalINS1_16ConvProblemShapeILNS1_8OperatorE0ELi3EEENS1_10collective14CollectiveConvINS1_47MainloopSm100TmaUmmaWarpSpecializedImplicitGemmILS5_0ELi27ELi3ELi1ELi2EN4cute5tupleIJNSA_1CILi2EEENSC_ILi1EEESE_EEEEENSB_IJNSC_ILi64EEESH_NSB_IJSH_EEEEEENS_12float_e4m3_tESK_NSA_8TiledMMAINSA_8MMA_AtomIJNSA_10MMA_TraitsINSA_19SM100_MMA_F8F6F4_SSEJSK_SK_fSH_SH_NSA_17integral_constantINSA_4UMMA5MajorELSR_0EEESS_NSP_INSQ_7ScaleInELST_0EEESU_EEEEEENSA_6LayoutINSB_IJSE_SE_SE_EEENSB_IJNSC_ILi0EEESZ_SZ_EEEEENSB_IJNSA_10UnderscoreES12_S12_EEEEENS7_6detail27Sm100ImplicitGemmTileTraitsINSA_20SM90_TMA_LOAD_IM2COLENSA_14ComposedLayoutINSA_7SwizzleILi2ELi4ELi3EEENSA_18smem_ptr_flag_bitsILi8EEENSX_INSB_IJNSC_ILi8EEESH_EEENSB_IJSH_SE_EEEEEEEvEENS16_INSA_23SM90_TMA_LOAD_MULTICASTES1H_vEEEENS_8epilogue10collective18CollectiveEpilogueINS1M_23Sm100TmaWarpSpecializedILi1ELi1ELi32ELb0ELb0EEEJSJ_NSB_IJNSX_ISH_SE_EES1R_EEESK_NSB_IJNSB_IJllllEEESE_SZ_EEESK_S1U_NS1M_6fusion15FusionCallbacksIS1Q_NS1V_17LinearCombinationISK_fSK_fLNS_15FloatRoundStyleE2EEESJ_S1S_JEEENSA_5SM1004TMEM4LOAD26SM100_TMEM_LOAD_16dp32b32xES17_S1H_NSA_39AutoVectorizingCopyWithAssumedAlignmentILi128EEENSA_21SM90_TMA_STORE_IM2COLES1H_S26_S26_EEEvvEEEEvNT_6ParamsE --------------------------
	.section	.nv.info._ZN7cutlass13device_kernelINS_4conv6kernel13ConvUniversalINS1_16ConvProblemShapeILNS1_8OperatorE0ELi3EEENS1_10collective14CollectiveConvINS1_47MainloopSm100TmaUmmaWarpSpecializedImplicitGemmILS5_0ELi27ELi3ELi1ELi2EN4cute5tupleIJNSA_1CILi2EEENSC_ILi1EEESE_EEEEENSB_IJNSC_ILi64EEESH_NSB_IJSH_EEEEEENS_12float_e4m3_tESK_NSA_8TiledMMAINSA_8MMA_AtomIJNSA_10MMA_TraitsINSA_19SM100_MMA_F8F6F4_SSEJSK_SK_fSH_SH_NSA_17integral_constantINSA_4UMMA5MajorELSR_0EEESS_NSP_INSQ_7ScaleInELST_0EEESU_EEEEEENSA_6LayoutINSB_IJSE_SE_SE_EEENSB_IJNSC_ILi0EEESZ_SZ_EEEEENSB_IJNSA_10UnderscoreES12_S12_EEEEENS7_6detail27Sm100ImplicitGemmTileTraitsINSA_20SM90_TMA_LOAD_IM2COLENSA_14ComposedLayoutINSA_7SwizzleILi2ELi4ELi3EEENSA_18smem_ptr_flag_bitsILi8EEENSX_INSB_IJNSC_ILi8EEESH_EEENSB_IJSH_SE_EEEEEEEvEENS16_INSA_23SM90_TMA_LOAD_MULTICASTES1H_vEEEENS_8epilogue10collective18CollectiveEpilogueINS1M_23Sm100TmaWarpSpecializedILi1ELi1ELi32ELb0ELb0EEEJSJ_NSB_IJNSX_ISH_SE_EES1R_EEESK_NSB_IJNSB_IJllllEEESE_SZ_EEESK_S1U_NS1M_6fusion15FusionCallbacksIS1Q_NS1V_17LinearCombinationISK_fSK_fLNS_15FloatRoundStyleE2EEESJ_S1S_JEEENSA_5SM1004TMEM4LOAD26SM100_TMEM_LOAD_16dp32b32xES17_S1H_NSA_39AutoVectorizingCopyWithAssumedAlignmentILi128EEENSA_21SM90_TMA_STORE_IM2COLES1H_S26_S26_EEEvvEEEEvNT_6ParamsE,"",@"SHT_CUDA_INFO"
	.sectionflags	@""
	.align	4


	//----- nvinfo : EIATTR_CUDA_API_VERSION
	.align		4
        /*0000*/ 	.byte	0x04, 0x37
        /*0002*/ 	.short	(.L_31 - .L_30)
.L_30:
        /*0004*/ 	.word	0x00000082


	//----- nvinfo : EIATTR_KPARAM_INFO
	.align		4
.L_31:
        /*0008*/ 	.byte	0x04, 0x17
        /*000a*/ 	.short	(.L_33 - .L_32)
.L_32:
        /*000c*/ 	.word	0x00000000
        /*0010*/ 	.short	0x0000
        /*0012*/ 	.short	0x0000
        /*0014*/ 	.byte	0x00, 0xf0, 0x01, 0x24


	//----- nvinfo : EIATTR_AT_ENTRY_FRAGMENTS
	.align		4
.L_33:
        /*0018*/ 	.byte	0x04, 0x4f
        /*001a*/ 	.short	(.L_35 - .L_34)


	//   ....[0]....
.L_34:
        /*001c*/ 	.word	0x00000006


	//----- nvinfo : EIATTR_RESERVED_SMEM_USED
	.align		4
.L_35:
        /*0020*/ 	.byte	0x01, 0x41
	.zero		2


	//----- nvinfo : EIATTR_SPARSE_MMA_MASK
	.align		4
        /*0024*/ 	.byte	0x03, 0x50
        /*0026*/ 	.short	0x0000


	//----- nvinfo : EIATTR_TCGEN05_1CTA_USED
	.align		4
        /*0028*/ 	.byte	0x01, 0x51
	.zero		2


	//----- nvinfo : EIATTR_MAXREG_COUNT
	.align		4
        /*002c*/ 	.byte	0x03, 0x1b
        /*002e*/ 	.short	0x00ff


	//----- nvinfo : EIATTR_NUM_BARRIERS
	.align		4
        /*0030*/ 	.byte	0x02, 0x4c
        /*0032*/ 	.byte	0x07
	.zero		1


	//----- nvinfo : EIATTR_EXTERNS
	.align		4
        /*0034*/ 	.byte	0x04, 0x0f
        /*0036*/ 	.short	(.L_37 - .L_36)


	//   ....[0]....
	.align		4
.L_36:
        /*0038*/ 	.word	index@(__assertfail)


	//----- nvinfo : EIATTR_MERCURY_ISA_VERSION
	.align		4
.L_37:
        /*003c*/ 	.byte	0x03, 0x5f
        /*003e*/ 	.short	0x0101


	//----- nvinfo : EIATTR_INT_WARP_WIDE_INSTR_OFFSETS
	.align		4
        /*0040*/ 	.byte	0x04, 0x31
        /*0042*/ 	.short	(.L_39 - .L_38)


	//   ....[0]....
.L_38:
        /*0044*/ 	.word	0x00004ce0


	//   ....[1]....
        /*0048*/ 	.word	0x00004d00


	//   ....[2]....
        /*004c*/ 	.word	0x00004d30


	//   ....[3]....
        /*0050*/ 	.word	0x000058c0


	//   ....[4]....
        /*0054*/ 	.word	0x00005b30


	//----- nvinfo : EIATTR_COOP_GROUP_MASK_REGIDS
	.align		4
.L_39:
        /*0058*/ 	.byte	0x04, 0x29
        /*005a*/ 	.short	(.L_41 - .L_40)


	//   ....[0]....
.L_40:
        /*005c*/ 	.word	0xffffffff


	//   ....[1]....
        /*0060*/ 	.word	0xffffffff


	//   ....[2]....
        /*0064*/ 	.word	0xffffffff


	//   ....[3]....
        /*0068*/ 	.word	0xffffffff


	//   ....[4]....
        /*006c*/ 	.word	0xffffffff


	//   ....[5]....
        /*0070*/ 	.word	0xffffffff


	//   ....[6]....
        /*0074*/ 	.word	0xffffffff


	//   ....[7]....
        /*0078*/ 	.word	0xffffffff


	//   ....[8]....
        /*007c*/ 	.word	0xffffffff


	//   ....[9]....
        /*0080*/ 	.word	0xffffffff


	//   ....[10]....
        /*0084*/ 	.word	0xffffffff


	//   ....[11]....
        /*0088*/ 	.word	0xffffffff


	//   ....[12]....
        /*008c*/ 	.word	0xffffffff


	//----- nvinfo : EIATTR_COOP_GROUP_INSTR_OFFSETS
	.align		4
.L_41:
        /*0090*/ 	.byte	0x04, 0x28
        /*0092*/ 	.short	(.L_43 - .L_42)


	//   ....[0]....
.L_42:
        /*0094*/ 	.word	0x00000090


	//   ....[1]....
        /*0098*/ 	.word	0x00000500


	//   ....[2]....
        /*009c*/ 	.word	0x000009a0


	//   ....[3]....
        /*00a0*/ 	.word	0x00000ae0


	//   ....[4]....
        /*00a4*/ 	.word	0x00000be0


	//   ....[5]....
        /*00a8*/ 	.word	0x00000d30


	//   ....[6]....
        /*00ac*/ 	.word	0x00000f30


	//   ....[7]....
        /*00b0*/ 	.word	0x000027f0


	//   ....[8]....
        /*00b4*/ 	.word	0x000040f0


	//   ....[9]....
        /*00b8*/ 	.word	0x00004300


	//   ....[10]....
        /*00bc*/ 	.word	0x00004330


	//   ....[11]....
        /*00c0*/ 	.word	0x00004bc0


	//   ....[12]....
        /*00c4*/ 	.word	0x00004e00


	//----- nvinfo : EIATTR_VRC_CTA_INIT_COUNT
	.align		4
.L_43:
        /*00c8*/ 	.byte	0x02, 0x4a
        /*00ca*/ 	.byte	0x80
	.zero		1


	//----- nvinfo : EIATTR_SYSCALL_OFFSETS
	.align		4
        /*00cc*/ 	.byte	0x04, 0x46
        /*00ce*/ 	.short	(.L_45 - .L_44)


	//   ....[0]....
.L_44:
        /*00d0*/ 	.word	0x000066c0


	//   ....[1]....
        /*00d4*/ 	.word	0x00006800


	//   ....[2]....
        /*00d8*/ 	.word	0x00006f70


	//----- nvinfo : EIATTR_MBARRIER_INSTR_OFFSETS
	.align		4
.L_45:
        /*00dc*/ 	.byte	0x04, 0x39
        /*00de*/ 	.short	(.L_47 - .L_46)


	//   ....[0]....
.L_46:
        /*00e0*/ 	.word	0x00000620
        /*00e4*/ 	.word	0x000000ff
        /*00e8*/ 	.word	0x00000000
        /*00ec*/ 	.short	0x0100
        /*00ee*/ 	.byte	0x04
	.zero		1


	//   ....[1]....
        /*00f0*/ 	.word	0x00000630
        /*00f4*/ 	.word	0x000000ff
        /*00f8*/ 	.word	0x000000d8
        /*00fc*/ 	.short	0x0100
        /*00fe*/ 	.byte	0x04
	.zero		1


	//   ....[2]....
        /*0100*/ 	.word	0x00000640
        /*0104*/ 	.word	0x000000ff
        /*0108*/ 	.word	0x00000008
        /*010c*/ 	.short	0x0100
        /*010e*/ 	.byte	0x04
	.zero		1


	//   ....[3]....
        /*0110*/ 	.word	0x00000650
        /*0114*/ 	.word	0x000000ff
        /*0118*/ 	.word	0x000000e0
        /*011c*/ 	.short	0x0100
        /*011e*/ 	.byte	0x04
	.zero		1


	//   ....[4]....
        /*0120*/ 	.word	0x00000660
        /*0124*/ 	.word	0x000000ff
        /*0128*/ 	.word	0x00000010
        /*012c*/ 	.short	0x0100
        /*012e*/ 	.byte	0x04
	.zero		1


	//   ....[5]....
        /*0130*/ 	.word	0x00000670
        /*0134*/ 	.word	0x000000ff
        /*0138*/ 	.word	0x000000e8
        /*013c*/ 	.short	0x0100
        /*013e*/ 	.byte	0x04
	.zero		1


	//   ....[6]....
        /*0140*/ 	.word	0x00000680
        /*0144*/ 	.word	0x000000ff
        /*0148*/ 	.word	0x00000018
        /*014c*/ 	.short	0x0100
        /*014e*/ 	.byte	0x04
	.zero		1


	//   ....[7]....
        /*0150*/ 	.word	0x00000690
        /*0154*/ 	.word	0x000000ff
        /*0158*/ 	.word	0x000000f0
        /*015c*/ 	.short	0x0100
        /*015e*/ 	.byte	0x04
	.zero		1


	//   ....[8]....
        /*0160*/ 	.word	0x000006a0
        /*0164*/ 	.word	0x000000ff
        /*0168*/ 	.word	0x00000020
        /*016c*/ 	.short	0x0100
        /*016e*/ 	.byte	0x04
	.zero		1


	//   ....[9]....
        /*0170*/ 	.word	0x000006b0
        /*0174*/ 	.word	0x000000ff
        /*0178*/ 	.word	0x000000f8
        /*017c*/ 	.short	0x0100
        /*017e*/ 	.byte	0x04
	.zero		1


	//   ....[10]....
        /*0180*/ 	.word	0x000006c0
        /*0184*/ 	.word	0x000000ff
        /*0188*/ 	.word	0x00000028
        /*018c*/ 	.short	0x0100
        /*018e*/ 	.byte	0x04
	.zero		1


	//   ....[11]....
        /*0190*/ 	.word	0x000006d0
        /*0194*/ 	.word	0x000000ff
        /*0198*/ 	.word	0x00000100
        /*019c*/ 	.short	0x0100
        /*019e*/ 	.byte	0x04
	.zero		1


	//   ....[12]....
        /*01a0*/ 	.word	0x000006e0
        /*01a4*/ 	.word	0x000000ff
        /*01a8*/ 	.word	0x00000030
        /*01ac*/ 	.short	0x0100
        /*01ae*/ 	.byte	0x04
	.zero		1


	//   ....[13]....
        /*01b0*/ 	.word	0x000006f0
        /*01b4*/ 	.word	0x000000ff
        /*01b8*/ 	.word	0x00000108
        /*01bc*/ 	.short	0x0100
        /*01be*/ 	.byte	0x04
	.zero		1


	//   ....[14]....
        /*01c0*/ 	.word	0x00000700
        /*01c4*/ 	.word	0x000000ff
        /*01c8*/ 	.word	0x00000038
        /*01cc*/ 	.short	0x0100
        /*01ce*/ 	.byte	0x04
	.zero		1


	//   ....[15]....
        /*01d0*/ 	.word	0x00000710
        /*01d4*/ 	.word	0x000000ff
        /*01d8*/ 	.word	0x00000110
        /*01dc*/ 	.short	0x0100
        /*01de*/ 	.byte	0x04
	.zero		1


	//   ....[16]....
        /*01e0*/ 	.word	0x00000720
        /*01e4*/ 	.word	0x000000ff
        /*01e8*/ 	.word	0x00000040
        /*01ec*/ 	.short	0x0100
        /*01ee*/ 	.byte	0x04
	.zero		1


	//   ....[17]....
        /*01f0*/ 	.word	0x00000730
        /*01f4*/ 	.word	0x000000ff
        /*01f8*/ 	.word	0x00000118
        /*01fc*/ 	.short	0x0100
        /*01fe*/ 	.byte	0x04
	.zero		1


	//   ....[18]....
        /*0200*/ 	.word	0x00000740
        /*0204*/ 	.word	0x000000ff
        /*0208*/ 	.word	0x00000048
        /*020c*/ 	.short	0x0100
        /*020e*/ 	.byte	0x04
	.zero		1


	//   ....[19]....
        /*0210*/ 	.word	0x00000750
        /*0214*/ 	.word	0x000000ff
        /*0218*/ 	.word	0x00000120
        /*021c*/ 	.short	0x0100
        /*021e*/ 	.byte	0x04
	.zero		1


	//   ....[20]....
        /*0220*/ 	.word	0x00000760
        /*0224*/ 	.word	0x000000ff
        /*0228*/ 	.word	0x00000050
        /*022c*/ 	.short	0x0100
        /*022e*/ 	.byte	0x04
	.zero		1


	//   ....[21]....
        /*0230*/ 	.word	0x00000770
        /*0234*/ 	.word	0x000000ff
        /*0238*/ 	.word	0x00000128
        /*023c*/ 	.short	0x0100
        /*023e*/ 	.byte	0x04
	.zero		1


	//   ....[22]....
        /*0240*/ 	.word	0x00000780
        /*0244*/ 	.word	0x000000ff
        /*0248*/ 	.word	0x00000058
        /*024c*/ 	.short	0x0100
        /*024e*/ 	.byte	0x04
	.zero		1


	//   ....[23]....
        /*0250*/ 	.word	0x00000790
        /*0254*/ 	.word	0x000000ff
        /*0258*/ 	.word	0x00000130
        /*025c*/ 	.short	0x0100
        /*025e*/ 	.byte	0x04
	.zero		1


	//   ....[24]....
        /*0260*/ 	.word	0x000007a0
        /*0264*/ 	.word	0x000000ff
        /*0268*/ 	.word	0x00000060
        /*026c*/ 	.short	0x0100
        /*026e*/ 	.byte	0x04
	.zero		1


	//   ....[25]....
        /*0270*/ 	.word	0x000007b0
        /*0274*/ 	.word	0x000000ff
        /*0278*/ 	.word	0x00000138
        /*027c*/ 	.short	0x0100
        /*027e*/ 	.byte	0x04
	.zero		1


	//   ....[26]....
        /*0280*/ 	.word	0x000007c0
        /*0284*/ 	.word	0x000000ff
        /*0288*/ 	.word	0x00000068
        /*028c*/ 	.short	0x0100
        /*028e*/ 	.byte	0x04
	.zero		1


	//   ....[27]....
        /*0290*/ 	.word	0x000007d0
        /*0294*/ 	.word	0x000000ff
        /*0298*/ 	.word	0x00000140
        /*029c*/ 	.short	0x0100
        /*029e*/ 	.byte	0x04
	.zero		1


	//   ....[28]....
        /*02a0*/ 	.word	0x000007e0
        /*02a4*/ 	.word	0x000000ff
        /*02a8*/ 	.word	0x00000070
        /*02ac*/ 	.short	0x0100
        /*02ae*/ 	.byte	0x04
	.zero		1


	//   ....[29]....
        /*02b0*/ 	.word	0x000007f0
        /*02b4*/ 	.word	0x000000ff
        /*02b8*/ 	.word	0x00000148
        /*02bc*/ 	.short	0x0100
        /*02be*/ 	.byte	0x04
	.zero		1


	//   ....[30]....
        /*02c0*/ 	.word	0x00000800
        /*02c4*/ 	.word	0x000000ff
        /*02c8*/ 	.word	0x00000078
        /*02cc*/ 	.short	0x0100
        /*02ce*/ 	.byte	0x04
	.zero		1


	//   ....[31]....
        /*02d0*/ 	.word	0x00000810
        /*02d4*/ 	.word	0x000000ff
        /*02d8*/ 	.word	0x00000150
        /*02dc*/ 	.short	0x0100
        /*02de*/ 	.byte	0x04
	.zero		1


	//   ....[32]....
        /*02e0*/ 	.word	0x00000820
        /*02e4*/ 	.word	0x000000ff
        /*02e8*/ 	.word	0x00000080
        /*02ec*/ 	.short	0x0100
        /*02ee*/ 	.byte	0x04
	.zero		1


	//   ....[33]....
        /*02f0*/ 	.word	0x00000830
        /*02f4*/ 	.word	0x000000ff
        /*02f8*/ 	.word	0x00000158
        /*02fc*/ 	.short	0x0100
        /*02fe*/ 	.byte	0x04
	.zero		1


	//   ....[34]....
        /*0300*/ 	.word	0x00000840
        /*0304*/ 	.word	0x000000ff
        /*0308*/ 	.word	0x00000088
        /*030c*/ 	.short	0x0100
        /*030e*/ 	.byte	0x04
	.zero		1


	//   ....[35]....
        /*0310*/ 	.word	0x00000850
        /*0314*/ 	.word	0x000000ff
        /*0318*/ 	.word	0x00000160
        /*031c*/ 	.short	0x0100
        /*031e*/ 	.byte	0x04
	.zero		1


	//   ....[36]....
        /*0320*/ 	.word	0x00000860
        /*0324*/ 	.word	0x000000ff
        /*0328*/ 	.word	0x00000090
        /*032c*/ 	.short	0x0100
        /*032e*/ 	.byte	0x04
	.zero		1


	//   ....[37]....
        /*0330*/ 	.word	0x00000870
        /*0334*/ 	.word	0x000000ff
        /*0338*/ 	.word	0x00000168
        /*033c*/ 	.short	0x0100
        /*033e*/ 	.byte	0x04
	.zero		1


	//   ....[38]....
        /*0340*/ 	.word	0x00000880
        /*0344*/ 	.word	0x000000ff
        /*0348*/ 	.word	0x00000098
        /*034c*/ 	.short	0x0100
        /*034e*/ 	.byte	0x04
	.zero		1


	//   ....[39]....
        /*0350*/ 	.word	0x00000890
        /*0354*/ 	.word	0x000000ff
        /*0358*/ 	.word	0x00000170
        /*035c*/ 	.short	0x0100
        /*035e*/ 	.byte	0x04
	.zero		1


	//   ....[40]....
        /*0360*/ 	.word	0x000008a0
        /*0364*/ 	.word	0x000000ff
        /*0368*/ 	.word	0x000000a0
        /*036c*/ 	.short	0x0100
        /*036e*/ 	.byte	0x04
	.zero		1


	//   ....[41]....
        /*0370*/ 	.word	0x000008b0
        /*0374*/ 	.word	0x000000ff
        /*0378*/ 	.word	0x00000178
        /*037c*/ 	.short	0x0100
        /*037e*/ 	.byte	0x04
	.zero		1


	//   ....[42]....
        /*0380*/ 	.word	0x000008c0
        /*0384*/ 	.word	0x000000ff
        /*0388*/ 	.word	0x000000a8
        /*038c*/ 	.short	0x0100
        /*038e*/ 	.byte	0x04
	.zero		1


	//   ....[43]....
        /*0390*/ 	.word	0x000008d0
        /*0394*/ 	.word	0x000000ff
        /*0398*/ 	.word	0x00000180
        /*039c*/ 	.short	0x0100
        /*039e*/ 	.byte	0x04
	.zero		1


	//   ....[44]....
        /*03a0*/ 	.word	0x000008e0
        /*03a4*/ 	.word	0x000000ff
        /*03a8*/ 	.word	0x000000b0
        /*03ac*/ 	.short	0x0100
        /*03ae*/ 	.byte	0x04
	.zero		1


	//   ....[45]....
        /*03b0*/ 	.word	0x000008f0
        /*03b4*/ 	.word	0x000000ff
        /*03b8*/ 	.word	0x00000188
        /*03bc*/ 	.short	0x0100
        /*03be*/ 	.byte	0x04
	.zero		1


	//   ....[46]....
        /*03c0*/ 	.word	0x00000900
        /*03c4*/ 	.word	0x000000ff
        /*03c8*/ 	.word	0x000000b8
        /*03cc*/ 	.short	0x0100
        /*03ce*/ 	.byte	0x04
	.zero		1


	//   ....[47]....
        /*03d0*/ 	.word	0x00000910
        /*03d4*/ 	.word	0x000000ff
        /*03d8*/ 	.word	0x00000190
        /*03dc*/ 	.short	0x0100
        /*03de*/ 	.byte	0x04
	.zero		1


	//   ....[48]....
        /*03e0*/ 	.word	0x00000920
        /*03e4*/ 	.word	0x000000ff
        /*03e8*/ 	.word	0x000000c0
        /*03ec*/ 	.short	0x0100
        /*03ee*/ 	.byte	0x04
	.zero		1


	//   ....[49]....
        /*03f0*/ 	.word	0x00000930
        /*03f4*/ 	.word	0x000000ff
        /*03f8*/ 	.word	0x00000198
        /*03fc*/ 	.short	0x0100
        /*03fe*/ 	.byte	0x04
	.zero		1


	//   ....[50]....
        /*0400*/ 	.word	0x00000940
        /*0404*/ 	.word	0x000000ff
        /*0408*/ 	.word	0x000000c8
        /*040c*/ 	.short	0x0100
        /*040e*/ 	.byte	0x04
	.zero		1


	//   ....[51]....
        /*0410*/ 	.word	0x00000950
        /*0414*/ 	.word	0x000000ff
        /*0418*/ 	.word	0x000001a0
        /*041c*/ 	.short	0x0100
        /*041e*/ 	.byte	0x04
	.zero		1


	//   ....[52]....
        /*0420*/ 	.word	0x00000960
        /*0424*/ 	.word	0x000000ff
        /*0428*/ 	.word	0x000000d0
        /*042c*/ 	.short	0x0100
        /*042e*/ 	.byte	0x04
	.zero		1


	//   ....[53]....
        /*0430*/ 	.word	0x00000970
        /*0434*/ 	.word	0x000000ff
        /*0438*/ 	.word	0x000001a8
        /*043c*/ 	.short	0x0100
        /*043e*/ 	.byte	0x04
	.zero		1


	//   ....[54]....
        /*0440*/ 	.word	0x00000ab0
        /*0444*/ 	.word	0x000000ff
        /*0448*/ 	.word	0x000001b0
        /*044c*/ 	.short	0x0100
        /*044e*/ 	.byte	0x04
	.zero		1


	//   ....[55]....
        /*0450*/ 	.word	0x00000ac0
        /*0454*/ 	.word	0x000000ff
        /*0458*/ 	.word	0x000001b8
        /*045c*/ 	.short	0x0100
        /*045e*/ 	.byte	0x04
	.zero		1


	//   ....[56]....
        /*0460*/ 	.word	0x00000bb0
        /*0464*/ 	.word	0x000000ff
        /*0468*/ 	.word	0x000001c0
        /*046c*/ 	.short	0x0100
        /*046e*/ 	.byte	0x06
	.zero		1


	//   ....[57]....
        /*0470*/ 	.word	0x00000bc0
        /*0474*/ 	.word	0x000000ff
        /*0478*/ 	.word	0x000001c8
        /*047c*/ 	.short	0x0100
        /*047e*/ 	.byte	0x06
	.zero		1


	//   ....[58]....
        /*0480*/ 	.word	0x00000d00
        /*0484*/ 	.word	0x000000ff
        /*0488*/ 	.word	0x000001d0
        /*048c*/ 	.short	0x0100
        /*048e*/ 	.byte	0x06
	.zero		1


	//   ....[59]....
        /*0490*/ 	.word	0x00000d10
        /*0494*/ 	.word	0x000000ff
        /*0498*/ 	.word	0x000001d8
        /*049c*/ 	.short	0x0100
        /*049e*/ 	.byte	0x06
	.zero		1


	//   ....[60]....
        /*04a0*/ 	.word	0x00000e40
        /*04a4*/ 	.word	0x000000ff
        /*04a8*/ 	.word	0x000001e0
        /*04ac*/ 	.short	0x0100
        /*04ae*/ 	.byte	0x04
	.zero		1


	//   ....[61]....
        /*04b0*/ 	.word	0x00000e50
        /*04b4*/ 	.word	0x000000ff
        /*04b8*/ 	.word	0x000001f0
        /*04bc*/ 	.short	0x0100
        /*04be*/ 	.byte	0x04
	.zero		1


	//   ....[62]....
        /*04c0*/ 	.word	0x00000e60
        /*04c4*/ 	.word	0x000000ff
        /*04c8*/ 	.word	0x000001e8
        /*04cc*/ 	.short	0x0100
        /*04ce*/ 	.byte	0x04
	.zero		1


	//   ....[63]....
        /*04d0*/ 	.word	0x00000e70
        /*04d4*/ 	.word	0x000000ff
        /*04d8*/ 	.word	0x000001f8
        /*04dc*/ 	.short	0x0100
        /*04de*/ 	.byte	0x04
	.zero		1


	//   ....[64]....
        /*04e0*/ 	.word	0x00001a60
        /*04e4*/ 	.word	0x000000ff
        /*04e8*/ 	.word	0x000000d8
        /*04ec*/ 	.short	0x010a
        /*04ee*/ 	.byte	0x04
	.zero		1


	//   ....[65]....
        /*04f0*/ 	.word	0x00001d60
        /*04f4*/ 	.word	0x000000ff
        /*04f8*/ 	.word	0x000000d8
        /*04fc*/ 	.short	0x010a
        /*04fe*/ 	.byte	0x09
	.zero		1


	//   ....[66]....
        /*0500*/ 	.word	0x00001ef0
        /*0504*/ 	.word	0x000000ff
        /*0508*/ 	.word	0x000000d8
        /*050c*/ 	.short	0x010a
        /*050e*/ 	.byte	0x08
	.zero		1


	//   ....[67]....
        /*0510*/ 	.word	0x00002130
        /*0514*/ 	.word	0x000000ff
        /*0518*/ 	.word	0x000001c8
        /*051c*/ 	.short	0x0101
        /*051e*/ 	.byte	0x1d
	.zero		1


	//   ....[68]....
        /*0520*/ 	.word	0x00002150
        /*0524*/ 	.word	0x000000ff
        /*0528*/ 	.word	0x000000d8
        /*052c*/ 	.short	0x010a
        /*052e*/ 	.byte	0x04
	.zero		1


	//   ....[69]....
        /*0530*/ 	.word	0x00002420
        /*0534*/ 	.word	0x000000ff
        /*0538*/ 	.word	0x000000d8
        /*053c*/ 	.short	0x010a
        /*053e*/ 	.byte	0x09
	.zero		1


	//   ....[70]....
        /*0540*/ 	.word	0x000025b0
        /*0544*/ 	.word	0x000000ff
        /*0548*/ 	.word	0x000000d8
        /*054c*/ 	.short	0x010a
        /*054e*/ 	.byte	0x08
	.zero		1


	//   ....[71]....
        /*0550*/ 	.word	0x00002800
        /*0554*/ 	.word	0x000000ff
        /*0558*/ 	.word	0x000001d0
        /*055c*/ 	.short	0x010a
        /*055e*/ 	.byte	0x1d
	.zero		1


	//   ....[72]....
        /*0560*/ 	.word	0x000028c0
        /*0564*/ 	.word	0x000000ff
        /*0568*/ 	.word	0x00000000
        /*056c*/ 	.short	0x0101
        /*056e*/ 	.byte	0x04
	.zero		1


	//   ....[73]....
        /*0570*/ 	.word	0x00002eb0
        /*0574*/ 	.word	0x000000ff
        /*0578*/ 	.word	0x00000000
        /*057c*/ 	.short	0x010a
        /*057e*/ 	.byte	0x04
	.zero		1


	//   ....[74]....
        /*0580*/ 	.word	0x00002f40
        /*0584*/ 	.word	0x000000ff
        /*0588*/ 	.word	0x00000000
        /*058c*/ 	.short	0x010a
        /*058e*/ 	.byte	0x05
	.zero		1


	//   ....[75]....
        /*0590*/ 	.word	0x00002fd0
        /*0594*/ 	.word	0x000000ff
        /*0598*/ 	.word	0x00000000
        /*059c*/ 	.short	0x010a
        /*059e*/ 	.byte	0x05
	.zero		1


	//   ....[76]....
        /*05a0*/ 	.word	0x00003060
        /*05a4*/ 	.word	0x000000ff
        /*05a8*/ 	.word	0x00000000
        /*05ac*/ 	.short	0x010a
        /*05ae*/ 	.byte	0x05
	.zero		1


	//   ....[77]....
        /*05b0*/ 	.word	0x000030f0
        /*05b4*/ 	.word	0x000000ff
        /*05b8*/ 	.word	0x00000000
        /*05bc*/ 	.short	0x010a
        /*05be*/ 	.byte	0x05
	.zero		1


	//   ....[78]....
        /*05c0*/ 	.word	0x00003180
        /*05c4*/ 	.word	0x000000ff
        /*05c8*/ 	.word	0x00000000
        /*05cc*/ 	.short	0x010a
        /*05ce*/ 	.byte	0x05
	.zero		1


	//   ....[79]....
        /*05d0*/ 	.word	0x00003210
        /*05d4*/ 	.word	0x000000ff
        /*05d8*/ 	.word	0x00000000
        /*05dc*/ 	.short	0x010a
        /*05de*/ 	.byte	0x05
	.zero		1


	//   ....[80]....
        /*05e0*/ 	.word	0x000032a0
        /*05e4*/ 	.word	0x000000ff
        /*05e8*/ 	.word	0x00000000
        /*05ec*/ 	.short	0x010a
        /*05ee*/ 	.byte	0x05
	.zero		1


	//   ....[81]....
        /*05f0*/ 	.word	0x00003330
        /*05f4*/ 	.word	0x000000ff
        /*05f8*/ 	.word	0x00000000
        /*05fc*/ 	.short	0x010a
        /*05fe*/ 	.byte	0x05
	.zero		1


	//   ....[82]....
        /*0600*/ 	.word	0x000033c0
        /*0604*/ 	.word	0x000000ff
        /*0608*/ 	.word	0x00000000
        /*060c*/ 	.short	0x010a
        /*060e*/ 	.byte	0x05
	.zero		1


	//   ....[83]....
        /*0610*/ 	.word	0x00003450
        /*0614*/ 	.word	0x000000ff
        /*0618*/ 	.word	0x00000000
        /*061c*/ 	.short	0x010a
        /*061e*/ 	.byte	0x05
	.zero		1


	//   ....[84]....
        /*0620*/ 	.word	0x000034e0
        /*0624*/ 	.word	0x000000ff
        /*0628*/ 	.word	0x00000000
        /*062c*/ 	.short	0x010a
        /*062e*/ 	.byte	0x05
	.zero		1


	//   ....[85]....
        /*0630*/ 	.word	0x00003570
        /*0634*/ 	.word	0x000000ff
        /*0638*/ 	.word	0x00000000
        /*063c*/ 	.short	0x010a
        /*063e*/ 	.byte	0x05
	.zero		1


	//   ....[86]....
        /*0640*/ 	.word	0x00003600
        /*0644*/ 	.word	0x000000ff
        /*0648*/ 	.word	0x00000000
        /*064c*/ 	.short	0x010a
        /*064e*/ 	.byte	0x05
	.zero		1


	//   ....[87]....
        /*0650*/ 	.word	0x00003690
        /*0654*/ 	.word	0x000000ff
        /*0658*/ 	.word	0x00000000
        /*065c*/ 	.short	0x010a
        /*065e*/ 	.byte	0x05
	.zero		1


	//   ....[88]....
        /*0660*/ 	.word	0x00003720
        /*0664*/ 	.word	0x000000ff
        /*0668*/ 	.word	0x00000000
        /*066c*/ 	.short	0x010a
        /*066e*/ 	.byte	0x05
	.zero		1


	//   ....[89]....
        /*0670*/ 	.word	0x000037b0
        /*0674*/ 	.word	0x000000ff
        /*0678*/ 	.word	0x00000000
        /*067c*/ 	.short	0x010a
        /*067e*/ 	.byte	0x05
	.zero		1


	//   ....[90]....
        /*0680*/ 	.word	0x00003840
        /*0684*/ 	.word	0x000000ff
        /*0688*/ 	.word	0x00000000
        /*068c*/ 	.short	0x010a
        /*068e*/ 	.byte	0x05
	.zero		1


	//   ....[91]....
        /*0690*/ 	.word	0x000038d0
        /*0694*/ 	.word	0x000000ff
        /*0698*/ 	.word	0x00000000
        /*069c*/ 	.short	0x010a
        /*069e*/ 	.byte	0x05
	.zero		1


	//   ....[92]....
        /*06a0*/ 	.word	0x00003960
        /*06a4*/ 	.word	0x000000ff
        /*06a8*/ 	.word	0x00000000
        /*06ac*/ 	.short	0x010a
        /*06ae*/ 	.byte	0x05
	.zero		1


	//   ....[93]....
        /*06b0*/ 	.word	0x000039f0
        /*06b4*/ 	.word	0x000000ff
        /*06b8*/ 	.word	0x00000000
        /*06bc*/ 	.short	0x010a
        /*06be*/ 	.byte	0x05
	.zero		1


	//   ....[94]....
        /*06c0*/ 	.word	0x00003a80
        /*06c4*/ 	.word	0x000000ff
        /*06c8*/ 	.word	0x00000000
        /*06cc*/ 	.short	0x010a
        /*06ce*/ 	.byte	0x05
	.zero		1


	//   ....[95]....
        /*06d0*/ 	.word	0x00003b10
        /*06d4*/ 	.word	0x000000ff
        /*06d8*/ 	.word	0x00000000
        /*06dc*/ 	.short	0x010a
        /*06de*/ 	.byte	0x05
	.zero		1


	//   ....[96]....
        /*06e0*/ 	.word	0x00003ba0
        /*06e4*/ 	.word	0x000000ff
        /*06e8*/ 	.word	0x00000000
        /*06ec*/ 	.short	0x010a
        /*06ee*/ 	.byte	0x05
	.zero		1


	//   ....[97]....
        /*06f0*/ 	.word	0x00003c30
        /*06f4*/ 	.word	0x000000ff
        /*06f8*/ 	.word	0x00000000
        /*06fc*/ 	.short	0x010a
        /*06fe*/ 	.byte	0x05
	.zero		1


	//   ....[98]....
        /*0700*/ 	.word	0x00003cc0
        /*0704*/ 	.word	0x000000ff
        /*0708*/ 	.word	0x00000000
        /*070c*/ 	.short	0x010a
        /*070e*/ 	.byte	0x05
	.zero		1


	//   ....[99]....
        /*0710*/ 	.word	0x00003d60
        /*0714*/ 	.word	0x00000000
        /*0718*/ 	.word	0x00000000
        /*071c*/ 	.short	0x010a
        /*071e*/ 	.byte	0xff
	.zero		1


	//   ....[100]....
        /*0720*/ 	.word	0x00003eb0
        /*0724*/ 	.word	0x000000ff
        /*0728*/ 	.word	0x000001d8
        /*072c*/ 	.short	0x010a
        /*072e*/ 	.byte	0x04
	.zero		1


	//   ....[101]....
        /*0730*/ 	.word	0x00003f50
        /*0734*/ 	.word	0x000000ff
        /*0738*/ 	.word	0x000001d0
        /*073c*/ 	.short	0x010a
        /*073e*/ 	.byte	0x04
	.zero		1


	//   ....[102]....
        /*0740*/ 	.word	0x00003ff0
        /*0744*/ 	.word	0x000000ff
        /*0748*/ 	.word	0x00000000
        /*074c*/ 	.short	0x0101
        /*074e*/ 	.byte	0x05
	.zero		1


	//   ....[103]....
        /*0750*/ 	.word	0x00004030
        /*0754*/ 	.word	0x000000ff
        /*0758*/ 	.word	0x000001d8
        /*075c*/ 	.short	0x0106
        /*075e*/ 	.byte	0x04
	.zero		1


	//   ....[104]....
        /*0760*/ 	.word	0x00004070
        /*0764*/ 	.word	0x00000000
        /*0768*/ 	.word	0x000001d8
        /*076c*/ 	.short	0x010a
        /*076e*/ 	.byte	0xff
	.zero		1


	//   ....[105]....
        /*0770*/ 	.word	0x000045c0
        /*0774*/ 	.word	0x000000ff
        /*0778*/ 	.word	0x000001d0
        /*077c*/ 	.short	0x010a
        /*077e*/ 	.byte	0x12
	.zero		1


	//   ....[106]....
        /*0780*/ 	.word	0x00004670
        /*0784*/ 	.word	0x000000ff
        /*0788*/ 	.word	0x00000000
        /*078c*/ 	.short	0x0101
        /*078e*/ 	.byte	0x1c
	.zero		1


	//   ....[107]....
        /*0790*/ 	.word	0x00004680
        /*0794*/ 	.word	0x000000ff
        /*0798*/ 	.word	0x000001f0
        /*079c*/ 	.short	0x010a
        /*079e*/ 	.byte	0x17
	.zero		1


	//   ....[108]....
        /*07a0*/ 	.word	0x00004740
        /*07a4*/ 	.word	0x000000ff
        /*07a8*/ 	.word	0x00000000
        /*07ac*/ 	.short	0x010a
        /*07ae*/ 	.byte	0x04
	.zero		1


	//   ....[109]....
        /*07b0*/ 	.word	0x00004780
        /*07b4*/ 	.word	0x000000ff
        /*07b8*/ 	.word	0x00000000
        /*07bc*/ 	.short	0x010a
        /*07be*/ 	.byte	0x10
	.zero		1


	//   ....[110]....
        /*07c0*/ 	.word	0x000048c0
        /*07c4*/ 	.word	0x000000ff
        /*07c8*/ 	.word	0x00000000
        /*07cc*/ 	.short	0x010a
        /*07ce*/ 	.byte	0x04
	.zero		1


	//   ....[111]....
        /*07d0*/ 	.word	0x00004b10
        /*07d4*/ 	.word	0x000000ff
        /*07d8*/ 	.word	0x00000000
        /*07dc*/ 	.short	0x010a
        /*07de*/ 	.byte	0x04
	.zero		1


	//   ....[112]....
        /*07e0*/ 	.word	0x00004ba0
        /*07e4*/ 	.word	0x000000ff
        /*07e8*/ 	.word	0x00000000
        /*07ec*/ 	.short	0x010a
        /*07ee*/ 	.byte	0x04
	.zero		1


	//   ....[113]....
        /*07f0*/ 	.word	0x000050a0
        /*07f4*/ 	.word	0x000000ff
        /*07f8*/ 	.word	0x000001d0
        /*07fc*/ 	.short	0x010a
        /*07fe*/ 	.byte	0x1c
	.zero		1


	//   ....[114]....
        /*0800*/ 	.word	0x00005140
        /*0804*/ 	.word	0x000000ff
        /*0808*/ 	.word	0x00000000
        /*080c*/ 	.short	0x0101
        /*080e*/ 	.byte	0x25
	.zero		1


	//   ....[115]....
        /*0810*/ 	.word	0x00005680
        /*0814*/ 	.word	0x000000ff
        /*0818*/ 	.word	0x000001c8
        /*081c*/ 	.short	0x010a
        /*081e*/ 	.byte	0x1c
	.zero		1


	//   ....[116]....
        /*0820*/ 	.word	0x00005810
        /*0824*/ 	.word	0x000000ff
        /*0828*/ 	.word	0x000001b8
        /*082c*/ 	.short	0x010a
        /*082e*/ 	.byte	0x1c
	.zero		1


	//   ....[117]....
        /*0830*/ 	.word	0x00005bb0
        /*0834*/ 	.word	0x000000ff
        /*0838*/ 	.word	0x000001b0
        /*083c*/ 	.short	0x010b
        /*083e*/ 	.byte	0x1c
	.zero		1


	//   ....[118]....
        /*0840*/ 	.word	0x00005bc0
        /*0844*/ 	.word	0x000000ff
        /*0848*/ 	.word	0x00000000
        /*084c*/ 	.short	0x0101
        /*084e*/ 	.byte	0x28
	.zero		1


	//   ....[119]....
        /*0850*/ 	.word	0x00005c00
        /*0854*/ 	.word	0x00000000
        /*0858*/ 	.word	0x000001b8
        /*085c*/ 	.short	0x010a
        /*085e*/ 	.byte	0xff
	.zero		1


	//   ....[120]....
        /*0860*/ 	.word	0x00005f80
        /*0864*/ 	.word	0x000000ff
        /*0868*/ 	.word	0x000001d0
        /*086c*/ 	.short	0x010a
        /*086e*/ 	.byte	0x2b
	.zero		1


	//   ....[121]....
        /*0870*/ 	.word	0x00006050
        /*0874*/ 	.word	0x000000ff
        /*0878*/ 	.word	0x00000000
        /*087c*/ 	.short	0x0101
        /*087e*/ 	.byte	0x04
	.zero		1


	//   ....[122]....
        /*0880*/ 	.word	0x00006b70
        /*0884*/ 	.word	0x000000ff
        /*0888*/ 	.word	0x000001b0
        /*088c*/ 	.short	0x010a
        /*088e*/ 	.byte	0x2b
	.zero		1


	//   ....[123]....
        /*0890*/ 	.word	0x00006b90
        /*0894*/ 	.word	0x00000016
        /*0898*/ 	.word	0x000001e0
        /*089c*/ 	.short	0x010a
        /*089e*/ 	.byte	0xff
	.zero		1


	//   ....[124]....
        /*08a0*/ 	.word	0x00006d00
        /*08a4*/ 	.word	0x000000ff
        /*08a8*/ 	.word	0x000001b0
        /*08ac*/ 	.short	0x010a
        /*08ae*/ 	.byte	0x2b
	.zero		1


	//   ....[125]....
        /*08b0*/ 	.word	0x00006df0
        /*08b4*/ 	.word	0x000000ff
        /*08b8*/ 	.word	0x00000000
        /*08bc*/ 	.short	0x0101
        /*08be*/ 	.byte	0x04
	.zero		1


	//   ....[126]....
        /*08c0*/ 	.word	0x00006e50
        /*08c4*/ 	.word	0x00000016
        /*08c8*/ 	.word	0x000001e0
        /*08cc*/ 	.short	0x010a
        /*08ce*/ 	.byte	0xff
	.zero		1


	//   ....[127]....
        /*08d0*/ 	.word	0x000072e0
        /*08d4*/ 	.word	0x000000ff
        /*08d8*/ 	.word	0x00000000
        /*08dc*/ 	.short	0x0101
        /*08de*/ 	.byte	0x04
	.zero		1


	//   ....[128]....
        /*08e0*/ 	.word	0x00007c00
        /*08e4*/ 	.word	0x00000000
        /*08e8*/ 	.word	0x000000d8
        /*08ec*/ 	.short	0x010a
        /*08ee*/ 	.byte	0xff
	.zero		1


	//   ....[129]....
        /*08f0*/ 	.word	0x00007c60
        /*08f4*/ 	.word	0x00000000
        /*08f8*/ 	.word	0x000000d8
        /*08fc*/ 	.short	0x010a
        /*08fe*/ 	.byte	0xff
	.zero		1


	//   ....[130]....
        /*0900*/ 	.word	0x00007cc0
        /*0904*/ 	.word	0x00000000
        /*0908*/ 	.word	0x000001d0
        /*090c*/ 	.short	0x010a
        /*090e*/ 	.byte	0xff
	.zero		1


	//   ....[131]....
        /*0910*/ 	.word	0x00007d20
        /*0914*/ 	.word	0x00000000
        /*0918*/ 	.word	0x00000000
        /*091c*/ 	.short	0x010a
        /*091e*/ 	.byte	0xff
	.zero		1


	//   ....[132]....
        /*0920*/ 	.word	0x00007d80
        /*0924*/ 	.word	0x00000000
        /*0928*/ 	.word	0x00000000
        /*092c*/ 	.short	0x010a
        /*092e*/ 	.byte	0xff
	.zero		1


	//   ....[133]....
        /*0930*/ 	.word	0x00007de0
        /*0934*/ 	.word	0x00000000
        /*0938*/ 	.word	0x00000000
        /*093c*/ 	.short	0x010a
        /*093e*/ 	.byte	0xff
	.zero		1


	//   ....[134]....
        /*0940*/ 	.word	0x00007e40
        /*0944*/ 	.word	0x00000000
        /*0948*/ 	.word	0x00000000
        /*094c*/ 	.short	0x010a
        /*094e*/ 	.byte	0xff
	.zero		1


	//   ....[135]....
        /*0950*/ 	.word	0x00007ea0
        /*0954*/ 	.word	0x00000000
        /*0958*/ 	.word	0x00000000
        /*095c*/ 	.short	0x010a
        /*095e*/ 	.byte	0xff
	.zero		1


	//   ....[136]....
        /*0960*/ 	.word	0x00007f00
        /*0964*/ 	.word	0x00000000
        /*0968*/ 	.word	0x00000000
        /*096c*/ 	.short	0x010a
        /*096e*/ 	.byte	0xff
	.zero		1


	//   ....[137]....
        /*0970*/ 	.word	0x00007f60
        /*0974*/ 	.word	0x00000000
        /*0978*/ 	.word	0x00000000
        /*097c*/ 	.short	0x010a
        /*097e*/ 	.byte	0xff
	.zero		1


	//   ....[138]....
        /*0980*/ 	.word	0x00007fc0
        /*0984*/ 	.word	0x00000000
        /*0988*/ 	.word	0x00000000
        /*098c*/ 	.short	0x010a
        /*098e*/ 	.byte	0xff
	.zero		1


	//   ....[139]....
        /*0990*/ 	.word	0x00008020
        /*0994*/ 	.word	0x00000000
        /*0998*/ 	.word	0x00000000
        /*099c*/ 	.short	0x010a
        /*099e*/ 	.byte	0xff
	.zero		1


	//   ....[140]....
        /*09a0*/ 	.word	0x00008080
        /*09a4*/ 	.word	0x00000000
        /*09a8*/ 	.word	0x00000000
        /*09ac*/ 	.short	0x010a
        /*09ae*/ 	.byte	0xff
	.zero		1


	//   ....[141]....
        /*09b0*/ 	.word	0x000080e0
        /*09b4*/ 	.word	0x00000000
        /*09b8*/ 	.word	0x00000000
        /*09bc*/ 	.short	0x010a
        /*09be*/ 	.byte	0xff
	.zero		1


	//   ....[142]....
        /*09c0*/ 	.word	0x00008140
        /*09c4*/ 	.word	0x00000000
        /*09c8*/ 	.word	0x00000000
        /*09cc*/ 	.short	0x010a
        /*09ce*/ 	.byte	0xff
	.zero		1


	//   ....[143]....
        /*09d0*/ 	.word	0x000081a0
        /*09d4*/ 	.word	0x00000000
        /*09d8*/ 	.word	0x00000000
        /*09dc*/ 	.short	0x010a
        /*09de*/ 	.byte	0xff
	.zero		1


	//   ....[144]....
        /*09e0*/ 	.word	0x00008200
        /*09e4*/ 	.word	0x00000000
        /*09e8*/ 	.word	0x00000000
        /*09ec*/ 	.short	0x010a
        /*09ee*/ 	.byte	0xff
	.zero		1


	//   ....[145]....
        /*09f0*/ 	.word	0x00008260
        /*09f4*/ 	.word	0x00000000
        /*09f8*/ 	.word	0x00000000
        /*09fc*/ 	.short	0x010a
        /*09fe*/ 	.byte	0xff
	.zero		1


	//   ....[146]....
        /*0a00*/ 	.word	0x000082c0
        /*0a04*/ 	.word	0x00000000
        /*0a08*/ 	.word	0x00000000
        /*0a0c*/ 	.short	0x010a
        /*0a0e*/ 	.byte	0xff
	.zero		1


	//   ....[147]....
        /*0a10*/ 	.word	0x00008320
        /*0a14*/ 	.word	0x00000000
        /*0a18*/ 	.word	0x00000000
        /*0a1c*/ 	.short	0x010a
        /*0a1e*/ 	.byte	0xff
	.zero		1


	//   ....[148]....
        /*0a20*/ 	.word	0x00008380
        /*0a24*/ 	.word	0x00000000
        /*0a28*/ 	.word	0x00000000
        /*0a2c*/ 	.short	0x010a
        /*0a2e*/ 	.byte	0xff
	.zero		1


	//   ....[149]....
        /*0a30*/ 	.word	0x000083e0
        /*0a34*/ 	.word	0x00000000
        /*0a38*/ 	.word	0x00000000
        /*0a3c*/ 	.short	0x010a
        /*0a3e*/ 	.byte	0xff
	.zero		1


	//   ....[150]....
        /*0a40*/ 	.word	0x00008440
        /*0a44*/ 	.word	0x00000000
        /*0a48*/ 	.word	0x00000000
        /*0a4c*/ 	.short	0x010a
        /*0a4e*/ 	.byte	0xff
	.zero		1


	//   ....[151]....
        /*0a50*/ 	.word	0x000084a0
        /*0a54*/ 	.word	0x00000000
        /*0a58*/ 	.word	0x00000000
        /*0a5c*/ 	.short	0x010a
        /*0a5e*/ 	.byte	0xff
	.zero		1


	//   ....[152]....
        /*0a60*/ 	.word	0x00008500
        /*0a64*/ 	.word	0x00000000
        /*0a68*/ 	.word	0x00000000
        /*0a6c*/ 	.short	0x010a
        /*0a6e*/ 	.byte	0xff
	.zero		1


	//   ....[153]....
        /*0a70*/ 	.word	0x00008560
        /*0a74*/ 	.word	0x00000000
        /*0a78*/ 	.word	0x00000000
        /*0a7c*/ 	.short	0x010a
        /*0a7e*/ 	.byte	0xff
	.zero		1


	//   ....[154]....
        /*0a80*/ 	.word	0x000085c0
        /*0a84*/ 	.word	0x00000000
        /*0a88*/ 	.word	0x00000000
        /*0a8c*/ 	.short	0x010a
        /*0a8e*/ 	.byte	0xff
	.zero		1


	//   ....[155]....
        /*0a90*/ 	.word	0x00008620
        /*0a94*/ 	.word	0x00000000
        /*0a98*/ 	.word	0x00000000
        /*0a9c*/ 	.short	0x010a
        /*0a9e*/ 	.byte	0xff
	.zero		1


	//   ....[156]....
        /*0aa0*/ 	.word	0x00008680
        /*0aa4*/ 	.word	0x00000000
        /*0aa8*/ 	.word	0x00000000
        /*0aac*/ 	.short	0x010a
        /*0aae*/ 	.byte	0xff
	.zero		1


	//   ....[157]....
        /*0ab0*/ 	.word	0x000086e0
        /*0ab4*/ 	.word	0x00000004
        /*0ab8*/ 	.word	0x000001d8
        /*0abc*/ 	.short	0x010a
        /*0abe*/ 	.byte	0xff
	.zero		1


	//   ....[158]....
        /*0ac0*/ 	.word	0x00008740
        /*0ac4*/ 	.word	0x00000004
        /*0ac8*/ 	.word	0x000001d0
        /*0acc*/ 	.short	0x010a
        /*0ace*/ 	.byte	0xff
	.zero		1


	//   ....[159]....
        /*0ad0*/ 	.word	0x000087a0
        /*0ad4*/ 	.word	0x00000000
        /*0ad8*/ 	.word	0x000001d0
        /*0adc*/ 	.short	0x010a
        /*0ade*/ 	.byte	0xff
	.zero		1


	//   ....[160]....
        /*0ae0*/ 	.word	0x00008800
        /*0ae4*/ 	.word	0x00000004
        /*0ae8*/ 	.word	0x000001f0
        /*0aec*/ 	.short	0x010a
        /*0aee*/ 	.byte	0xff
	.zero		1


	//   ....[161]....
        /*0af0*/ 	.word	0x00008860
        /*0af4*/ 	.word	0x00000000
        /*0af8*/ 	.word	0x00000000
        /*0afc*/ 	.short	0x010a
        /*0afe*/ 	.byte	0xff
	.zero		1


	//   ....[162]....
        /*0b00*/ 	.word	0x000088c0
        /*0b04*/ 	.word	0x00000000
        /*0b08*/ 	.word	0x00000000
        /*0b0c*/ 	.short	0x010a
        /*0b0e*/ 	.byte	0xff
	.zero		1


	//   ....[163]....
        /*0b10*/ 	.word	0x00008920
        /*0b14*/ 	.word	0x00000000
        /*0b18*/ 	.word	0x00000000
        /*0b1c*/ 	.short	0x010a
        /*0b1e*/ 	.byte	0xff
	.zero		1


	//   ....[164]....
        /*0b20*/ 	.word	0x00008980
        /*0b24*/ 	.word	0x00000000
        /*0b28*/ 	.word	0x000001d0
        /*0b2c*/ 	.short	0x010a
        /*0b2e*/ 	.byte	0xff
	.zero		1


	//   ....[165]....
        /*0b30*/ 	.word	0x000089e0
        /*0b34*/ 	.word	0x00000000
        /*0b38*/ 	.word	0x000001c8
        /*0b3c*/ 	.short	0x010a
        /*0b3e*/ 	.byte	0xff
	.zero		1


	//   ....[166]....
        /*0b40*/ 	.word	0x00008a40
        /*0b44*/ 	.word	0x00000000
        /*0b48*/ 	.word	0x000001b8
        /*0b4c*/ 	.short	0x010a
        /*0b4e*/ 	.byte	0xff
	.zero		1


	//   ....[167]....
        /*0b50*/ 	.word	0x00008aa0
        /*0b54*/ 	.word	0x00000000
        /*0b58*/ 	.word	0x000001d0
        /*0b5c*/ 	.short	0x010a
        /*0b5e*/ 	.byte	0xff
	.zero		1


	//   ....[168]....
        /*0b60*/ 	.word	0x00008b00
        /*0b64*/ 	.word	0x00000003
        /*0b68*/ 	.word	0x000001b0
        /*0b6c*/ 	.short	0x010a
        /*0b6e*/ 	.byte	0xff
	.zero		1


	//   ....[169]....
        /*0b70*/ 	.word	0x00008b50
        /*0b74*/ 	.word	0x00000016
        /*0b78*/ 	.word	0x000001e0
        /*0b7c*/ 	.short	0x010a
        /*0b7e*/ 	.byte	0xff
	.zero		1


	//----- nvinfo : EIATTR_NUM_MBARRIERS
	.align		4
.L_47:
        /*0b80*/ 	.byte	0x03, 0x38
        /*0b82*/ 	.short	0x0040


	//----- nvinfo : EIATTR_EXIT_INSTR_OFFSETS
	.align		4
        /*0b84*/ 	.byte	0x04, 0x1c
        /*0b86*/ 	.short	(.L_49 - .L_48)


	//   ....[0]....
.L_48:
        /*0b88*/ 	.word	0x00003d90


	//   ....[1]....
        /*0b8c*/ 	.word	0x00004040


	//   ....[2]....
        /*0b90*/ 	.word	0x000040a0


	//   ....[3]....
        /*0b94*/ 	.word	0x00004e10


	//   ....[4]....
        /*0b98*/ 	.word	0x00005c30


	//   ....[5]....
        /*0b9c*/ 	.word	0x00005c70


	//   ....[6]....
        /*0ba0*/ 	.word	0x00007be0


	//----- nvinfo : EIATTR_MAX_THREADS
	.align		4
.L_49:
        /*0ba4*/ 	.byte	0x04, 0x05
        /*0ba6*/ 	.short	(.L_51 - .L_50)
.L_50:
        /*0ba8*/ 	.word	0x00000100
        /*0bac*/ 	.word	0x00000001
        /*0bb0*/ 	.word	0x00000001


	//----- nvinfo : EIATTR_CRS_STACK_SIZE
	.align		4
.L_51:
        /*0bb4*/ 	.byte	0x04, 0x1e
        /*0bb6*/ 	.short	(.L_53 - .L_52)
.L_52:
        /*0bb8*/ 	.word	0x00000000


	//----- nvinfo : EIATTR_CBANK_PARAM_SIZE
	.align		4
.L_53:
        /*0bbc*/ 	.byte	0x03, 0x19
        /*0bbe*/ 	.short	0x0900


	//----- nvinfo : EIATTR_PARAM_CBANK
	.align		4
        /*0bc0*/ 	.byte	0x04, 0x0a
        /*0bc2*/ 	.short	(.L_55 - .L_54)
	.align		4
.L_54:
        /*0bc4*/ 	.word	index@(.nv.constant0._ZN7cutlass13device_kernelINS_4conv6kernel13ConvUniversalINS1_16ConvProblemShapeILNS1_8OperatorE0ELi3EEENS1_10collective14CollectiveConvINS1_47MainloopSm100TmaUmmaWarpSpecializedImplicitGemmILS5_0ELi27ELi3ELi1ELi2EN4cute5tupleIJNSA_1CILi2EEENSC_ILi1EEESE_EEEEENSB_IJNSC_ILi64EEESH_NSB_IJSH_EEEEEENS_12float_e4m3_tESK_NSA_8TiledMMAINSA_8MMA_AtomIJNSA_10MMA_TraitsINSA_19SM100_MMA_F8F6F4_SSEJSK_SK_fSH_SH_NSA_17integral_constantINSA_4UMMA5MajorELSR_0EEESS_NSP_INSQ_7ScaleInELST_0EEESU_EEEEEENSA_6LayoutINSB_IJSE_SE_SE_EEENSB_IJNSC_ILi0EEESZ_SZ_EEEEENSB_IJNSA_10UnderscoreES12_S12_EEEEENS7_6detail27Sm100ImplicitGemmTileTraitsINSA_20SM90_TMA_LOAD_IM2COLENSA_14ComposedLayoutINSA_7SwizzleILi2ELi4ELi3EEENSA_18smem_ptr_flag_bitsILi8EEENSX_INSB_IJNSC_ILi8EEESH_EEENSB_IJSH_SE_EEEEEEEvEENS16_INSA_23SM90_TMA_LOAD_MULTICASTES1H_vEEEENS_8epilogue10collective18CollectiveEpilogueINS1M_23Sm100TmaWarpSpecializedILi1ELi1ELi32ELb0ELb0EEEJSJ_NSB_IJNSX_ISH_SE_EES1R_EEESK_NSB_IJNSB_IJllllEEESE_SZ_EEESK_S1U_NS1M_6fusion15FusionCallbacksIS1Q_NS1V_17LinearCombinationISK_fSK_fLNS_15FloatRoundStyleE2EEESJ_S1S_JEEENSA_5SM1004TMEM4LOAD26SM100_TMEM_LOAD_16dp32b32xES17_S1H_NSA_39AutoVectorizingCopyWithAssumedAlignmentILi128EEENSA_21SM90_TMA_STORE_IM2COLES1H_S26_S26_EEEvvEEEEvNT_6ParamsE)
        /*0bc8*/ 	.short	0x0380
        /*0bca*/ 	.short	0x0900


	//----- nvinfo : EIATTR_SW_WAR
	.align		4
.L_55:
        /*0bcc*/ 	.byte	0x04, 0x36
        /*0bce*/ 	.short	(.L_57 - .L_56)
.L_56:
        /*0bd0*/ 	.word	0x00000008
.L_57:


//--------------------- .nv.callgraph             --------------------------
	.section	.nv.callgraph,"",@"SHT_CUDA_CALLGRAPH"
	.align	4
	.sectionentsize	8
	.align		4
        /*0000*/ 	.word	0x00000000
	.align		4
        /*0004*/ 	.word	0xffffffff
	.align		4
        /*0008*/ 	.word	index@(_ZN7cutlass13device_kernelINS_4conv6kernel13ConvUniversalINS1_16ConvProblemShapeILNS1_8OperatorE0ELi3EEENS1_10collective14CollectiveConvINS1_47MainloopSm100TmaUmmaWarpSpecializedImplicitGemmILS5_0ELi27ELi3ELi1ELi2EN4cute5tupleIJNSA_1CILi2EEENSC_ILi1EEESE_EEEEENSB_IJNSC_ILi64EEESH_NSB_IJSH_EEEEEENS_12float_e4m3_tESK_NSA_8TiledMMAINSA_8MMA_AtomIJNSA_10MMA_TraitsINSA_19SM100_MMA_F8F6F4_SSEJSK_SK_fSH_SH_NSA_17integral_constantINSA_4UMMA5MajorELSR_0EEESS_NSP_INSQ_7ScaleInELST_0EEESU_EEEEEENSA_6LayoutINSB_IJSE_SE_SE_EEENSB_IJNSC_ILi0EEESZ_SZ_EEEEENSB_IJNSA_10UnderscoreES12_S12_EEEEENS7_6detail27Sm100ImplicitGemmTileTraitsINSA_20SM90_TMA_LOAD_IM2COLENSA_14ComposedLayoutINSA_7SwizzleILi2ELi4ELi3EEENSA_18smem_ptr_flag_bitsILi8EEENSX_INSB_IJNSC_ILi8EEESH_EEENSB_IJSH_SE_EEEEEEEvEENS16_INSA_23SM90_TMA_LOAD_MULTICASTES1H_vEEEENS_8epilogue10collective18CollectiveEpilogueINS1M_23Sm100TmaWarpSpecializedILi1ELi1ELi32ELb0ELb0EEEJSJ_NSB_IJNSX_ISH_SE_EES1R_EEESK_NSB_IJNSB_IJllllEEESE_SZ_EEESK_S1U_NS1M_6fusion15FusionCallbacksIS1Q_NS1V_17LinearCombinationISK_fSK_fLNS_15FloatRoundStyleE2EEESJ_S1S_JEEENSA_5SM1004TMEM4LOAD26SM100_TMEM_LOAD_16dp32b32xES17_S1H_NSA_39AutoVectorizingCopyWithAssumedAlignmentILi128EEENSA_21SM90_TMA_STORE_IM2COLES1H_S26_S26_EEEvvEEEEvNT_6ParamsE)
	.align		4
        /*000c*/ 	.word	index@(__assertfail)
	.align		4
        /*0010*/ 	.word	0x00000000
	.align		4
        /*0014*/ 	.word	0xfffffffe
	.align		4
        /*0018*/ 	.word	0x00000000
	.align		4
        /*001c*/ 	.word	0xfffffffd
	.align		4
        /*0020*/ 	.word	0x00000000
	.align		4
        /*0024*/ 	.word	0xfffffffc


//--------------------- .nv.constant4             --------------------------
	.section	.nv.constant4,"a",@progbits
	.align	8
	.align		8
.nv.constant4:
        /*0000*/ 	.dword	__assertfail
	.align		8
        /*0008*/ 	.dword	__unnamed_1
	.align		8
        /*0010*/ 	.dword	__unnamed_2
	.align		8
        /*0018*/ 	.dword	_ZN39_INTERNAL_c76f7db3_4_k_cu_e1d3d88f_33554cuda3std3__45__cpo5beginE
	.align		8
        /*0020*/ 	.dword	_ZN39_INTERNAL_c76f7db3_4_k_cu_e1d3d88f_33554cuda3std3__45__cpo3endE
	.align		8
        /*0028*/ 	.dword	_ZN39_INTERNAL_c76f7db3_4_k_cu_e1d3d88f_33554cuda3std3__45__cpo6cbeginE
	.align		8
        /*0030*/ 	.dword	_ZN39_INTERNAL_c76f7db3_4_k_cu_e1d3d88f_33554cuda3std3__45__cpo4cendE
	.align		8
        /*0038*/ 	.dword	_ZN39_INTERNAL_c76f7db3_4_k_cu_e1d3d88f_33554cuda3std3__441_GLOBAL__N__c76f7db3_4_k_cu_e1d3d88f_33556ignoreE
	.align		8
        /*0040*/ 	.dword	_ZN39_INTERNAL_c76f7db3_4_k_cu_e1d3d88f_33554cuda3std3__419piecewise_constructE
	.align		8
        /*0048*/ 	.dword	_ZN39_INTERNAL_c76f7db3_4_k_cu_e1d3d88f_33554cuda3std3__48in_placeE
	.align		8
        /*0050*/ 	.dword	_ZN39_INTERNAL_c76f7db3_4_k_cu_e1d3d88f_33554cuda3std6ranges3__45__cpo4swapE
	.align		8
        /*0058*/ 	.dword	_ZN39_INTERNAL_c76f7db3_4_k_cu_e1d3d88f_33554cuda3std6ranges3__45__cpo9iter_moveE
	.align		8
        /*0060*/ 	.dword	_ZN39_INTERNAL_c76f7db3_4_k_cu_e1d3d88f_33554cute7productE
	.align		8
        /*0068*/ 	.dword	_ZN39_INTERNAL_c76f7db3_4_k_cu_e1d3d88f_33554cute1_E
	.align		8
        /*0070*/ 	.dword	$str$27
	.align		8
        /*0078*/ 	.dword	$str$28
	.align		8
        /*0080*/ 	.dword	$str$29
	.align		8
        /*0088*/ 	.dword	$str$30


//--------------------- .text._ZN7cutlass13device_kernelINS_4conv6kernel13ConvUniversalINS1_16ConvProblemShapeILNS1_8OperatorE0ELi3EEENS1_10collective14CollectiveConvINS1_47MainloopSm100TmaUmmaWarpSpecializedImplicitGemmILS5_0ELi27ELi3ELi1ELi2EN4cute5tupleIJNSA_1CILi2EEENSC_ILi1EEESE_EEEEENSB_IJNSC_ILi64EEESH_NSB_IJSH_EEEEEENS_12float_e4m3_tESK_NSA_8TiledMMAINSA_8MMA_AtomIJNSA_10MMA_TraitsINSA_19SM100_MMA_F8F6F4_SSEJSK_SK_fSH_SH_NSA_17integral_constantINSA_4UMMA5MajorELSR_0EEESS_NSP_INSQ_7ScaleInELST_0EEESU_EEEEEENSA_6LayoutINSB_IJSE_SE_SE_EEENSB_IJNSC_ILi0EEESZ_SZ_EEEEENSB_IJNSA_10UnderscoreES12_S12_EEEEENS7_6detail27Sm100ImplicitGemmTileTraitsINSA_20SM90_TMA_LOAD_IM2COLENSA_14ComposedLayoutINSA_7SwizzleILi2ELi4ELi3EEENSA_18smem_ptr_flag_bitsILi8EEENSX_INSB_IJNSC_ILi8EEESH_EEENSB_IJSH_SE_EEEEEEEvEENS16_INSA_23SM90_TMA_LOAD_MULTICASTES1H_vEEEENS_8epilogue10collective18CollectiveEpilogueINS1M_23Sm100TmaWarpSpecializedILi1ELi1ELi32ELb0ELb0EEEJSJ_NSB_IJNSX_ISH_SE_EES1R_EEESK_NSB_IJNSB_IJllllEEESE_SZ_EEESK_S1U_NS1M_6fusion15FusionCallbacksIS1Q_NS1V_17LinearCombinationISK_fSK_fLNS_15FloatRoundStyleE2EEESJ_S1S_JEEENSA_5SM1004TMEM4LOAD26SM100_TMEM_LOAD_16dp32b32xES17_S1H_NSA_39AutoVectorizingCopyWithAssumedAlignmentILi128EEENSA_21SM90_TMA_STORE_IM2COLES1H_S26_S26_EEEvvEEEEvNT_6ParamsE --------------------------
	.section	.text._ZN7cutlass13device_kernelINS_4conv6kernel13ConvUniversalINS1_16ConvProblemShapeILNS1_8OperatorE0ELi3EEENS1_10collective14CollectiveConvINS1_47MainloopSm100TmaUmmaWarpSpecializedImplicitGemmILS5_0ELi27ELi3ELi1ELi2EN4cute5tupleIJNSA_1CILi2EEENSC_ILi1EEESE_EEEEENSB_IJNSC_ILi64EEESH_NSB_IJSH_EEEEEENS_12float_e4m3_tESK_NSA_8TiledMMAINSA_8MMA_AtomIJNSA_10MMA_TraitsINSA_19SM100_MMA_F8F6F4_SSEJSK_SK_fSH_SH_NSA_17integral_constantINSA_4UMMA5MajorELSR_0EEESS_NSP_INSQ_7ScaleInELST_0EEESU_EEEEEENSA_6LayoutINSB_IJSE_SE_SE_EEENSB_IJNSC_ILi0EEESZ_SZ_EEEEENSB_IJNSA_10UnderscoreES12_S12_EEEEENS7_6detail27Sm100ImplicitGemmTileTraitsINSA_20SM90_TMA_LOAD_IM2COLENSA_14ComposedLayoutINSA_7SwizzleILi2ELi4ELi3EEENSA_18smem_ptr_flag_bitsILi8EEENSX_INSB_IJNSC_ILi8EEESH_EEENSB_IJSH_SE_EEEEEEEvEENS16_INSA_23SM90_TMA_LOAD_MULTICASTES1H_vEEEENS_8epilogue10collective18CollectiveEpilogueINS1M_23Sm100TmaWarpSpecializedILi1ELi1ELi32ELb0ELb0EEEJSJ_NSB_IJNSX_ISH_SE_EES1R_EEESK_NSB_IJNSB_IJllllEEESE_SZ_EEESK_S1U_NS1M_6fusion15FusionCallbacksIS1Q_NS1V_17LinearCombinationISK_fSK_fLNS_15FloatRoundStyleE2EEESJ_S1S_JEEENSA_5SM1004TMEM4LOAD26SM100_TMEM_LOAD_16dp32b32xES17_S1H_NSA_39AutoVectorizingCopyWithAssumedAlignmentILi128EEENSA_21SM90_TMA_STORE_IM2COLES1H_S26_S26_EEEvvEEEEvNT_6ParamsE,"ax",@progbits
	.align	128
.text._ZN7cutlass13device_kernelINS_4conv6kernel13ConvUniversalINS1_16ConvProblemShapeILNS1_8OperatorE0ELi3EEENS1_10collective14CollectiveConvINS1_47MainloopSm100TmaUmmaWarpSpecializedImplicitGemmILS5_0ELi27ELi3ELi1ELi2EN4cute5tupleIJNSA_1CILi2EEENSC_ILi1EEESE_EEEEENSB_IJNSC_ILi64EEESH_NSB_IJSH_EEEEEENS_12float_e4m3_tESK_NSA_8TiledMMAINSA_8MMA_AtomIJNSA_10MMA_TraitsINSA_19SM100_MMA_F8F6F4_SSEJSK_SK_fSH_SH_NSA_17integral_constantINSA_4UMMA5MajorELSR_0EEESS_NSP_INSQ_7ScaleInELST_0EEESU_EEEEEENSA_6LayoutINSB_IJSE_SE_SE_EEENSB_IJNSC_ILi0EEESZ_SZ_EEEEENSB_IJNSA_10UnderscoreES12_S12_EEEEENS7_6detail27Sm100ImplicitGemmTileTraitsINSA_20SM90_TMA_LOAD_IM2COLENSA_14ComposedLayoutINSA_7SwizzleILi2ELi4ELi3EEENSA_18smem_ptr_flag_bitsILi8EEENSX_INSB_IJNSC_ILi8EEESH_EEENSB_IJSH_SE_EEEEEEEvEENS16_INSA_23SM90_TMA_LOAD_MULTICASTES1H_vEEEENS_8epilogue10collective18CollectiveEpilogueINS1M_23Sm100TmaWarpSpecializedILi1ELi1ELi32ELb0ELb0EEEJSJ_NSB_IJNSX_ISH_SE_EES1R_EEESK_NSB_IJNSB_IJllllEEESE_SZ_EEESK_S1U_NS1M_6fusion15FusionCallbacksIS1Q_NS1V_17LinearCombinationISK_fSK_fLNS_15FloatRoundStyleE2EEESJ_S1S_JEEENSA_5SM1004TMEM4LOAD26SM100_TMEM_LOAD_16dp32b32xES17_S1H_NSA_39AutoVectorizingCopyWithAssumedAlignmentILi128EEENSA_21SM90_TMA_STORE_IM2COLES1H_S26_S26_EEEvvEEEEvNT_6ParamsE:
        .type           _ZN7cutlass13device_kernelINS_4conv6kernel13ConvUniversalINS1_16ConvProblemShapeILNS1_8OperatorE0ELi3EEENS1_10collective14CollectiveConvINS1_47MainloopSm100TmaUmmaWarpSpecializedImplicitGemmILS5_0ELi27ELi3ELi1ELi2EN4cute5tupleIJNSA_1CILi2EEENSC_ILi1EEESE_EEEEENSB_IJNSC_ILi64EEESH_NSB_IJSH_EEEEEENS_12float_e4m3_tESK_NSA_8TiledMMAINSA_8MMA_AtomIJNSA_10MMA_TraitsINSA_19SM100_MMA_F8F6F4_SSEJSK_SK_fSH_SH_NSA_17integral_constantINSA_4UMMA5MajorELSR_0EEESS_NSP_INSQ_7ScaleInELST_0EEESU_EEEEEENSA_6LayoutINSB_IJSE_SE_SE_EEENSB_IJNSC_ILi0EEESZ_SZ_EEEEENSB_IJNSA_10UnderscoreES12_S12_EEEEENS7_6detail27Sm100ImplicitGemmTileTraitsINSA_20SM90_TMA_LOAD_IM2COLENSA_14ComposedLayoutINSA_7SwizzleILi2ELi4ELi3EEENSA_18smem_ptr_flag_bitsILi8EEENSX_INSB_IJNSC_ILi8EEESH_EEENSB_IJSH_SE_EEEEEEEvEENS16_INSA_23SM90_TMA_LOAD_MULTICASTES1H_vEEEENS_8epilogue10collective18CollectiveEpilogueINS1M_23Sm100TmaWarpSpecializedILi1ELi1ELi32ELb0ELb0EEEJSJ_NSB_IJNSX_ISH_SE_EES1R_EEESK_NSB_IJNSB_IJllllEEESE_SZ_EEESK_S1U_NS1M_6fusion15FusionCallbacksIS1Q_NS1V_17LinearCombinationISK_fSK_fLNS_15FloatRoundStyleE2EEESJ_S1S_JEEENSA_5SM1004TMEM4LOAD26SM100_TMEM_LOAD_16dp32b32xES17_S1H_NSA_39AutoVectorizingCopyWithAssumedAlignmentILi128EEENSA_21SM90_TMA_STORE_IM2COLES1H_S26_S26_EEEvvEEEEvNT_6ParamsE,@function
        .size           _ZN7cutlass13device_kernelINS_4conv6kernel13ConvUniversalINS1_16ConvProblemShapeILNS1_8OperatorE0ELi3EEENS1_10collective14CollectiveConvINS1_47MainloopSm100TmaUmmaWarpSpecializedImplicitGemmILS5_0ELi27ELi3ELi1ELi2EN4cute5tupleIJNSA_1CILi2EEENSC_ILi1EEESE_EEEEENSB_IJNSC_ILi64EEESH_NSB_IJSH_EEEEEENS_12float_e4m3_tESK_NSA_8TiledMMAINSA_8MMA_AtomIJNSA_10MMA_TraitsINSA_19SM100_MMA_F8F6F4_SSEJSK_SK_fSH_SH_NSA_17integral_constantINSA_4UMMA5MajorELSR_0EEESS_NSP_INSQ_7ScaleInELST_0EEESU_EEEEEENSA_6LayoutINSB_IJSE_SE_SE_EEENSB_IJNSC_ILi0EEESZ_SZ_EEEEENSB_IJNSA_10UnderscoreES12_S12_EEEEENS7_6detail27Sm100ImplicitGemmTileTraitsINSA_20SM90_TMA_LOAD_IM2COLENSA_14ComposedLayoutINSA_7SwizzleILi2ELi4ELi3EEENSA_18smem_ptr_flag_bitsILi8EEENSX_INSB_IJNSC_ILi8EEESH_EEENSB_IJSH_SE_EEEEEEEvEENS16_INSA_23SM90_TMA_LOAD_MULTICASTES1H_vEEEENS_8epilogue10collective18CollectiveEpilogueINS1M_23Sm100TmaWarpSpecializedILi1ELi1ELi32ELb0ELb0EEEJSJ_NSB_IJNSX_ISH_SE_EES1R_EEESK_NSB_IJNSB_IJllllEEESE_SZ_EEESK_S1U_NS1M_6fusion15FusionCallbacksIS1Q_NS1V_17LinearCombinationISK_fSK_fLNS_15FloatRoundStyleE2EEESJ_S1S_JEEENSA_5SM1004TMEM4LOAD26SM100_TMEM_LOAD_16dp32b32xES17_S1H_NSA_39AutoVectorizingCopyWithAssumedAlignmentILi128EEENSA_21SM90_TMA_STORE_IM2COLES1H_S26_S26_EEEvvEEEEvNT_6ParamsE,(.L_x_195 - _ZN7cutlass13device_kernelINS_4conv6kernel13ConvUniversalINS1_16ConvProblemShapeILNS1_8OperatorE0ELi3EEENS1_10collective14CollectiveConvINS1_47MainloopSm100TmaUmmaWarpSpecializedImplicitGemmILS5_0ELi27ELi3ELi1ELi2EN4cute5tupleIJNSA_1CILi2EEENSC_ILi1EEESE_EEEEENSB_IJNSC_ILi64EEESH_NSB_IJSH_EEEEEENS_12float_e4m3_tESK_NSA_8TiledMMAINSA_8MMA_AtomIJNSA_10MMA_TraitsINSA_19SM100_MMA_F8F6F4_SSEJSK_SK_fSH_SH_NSA_17integral_constantINSA_4UMMA5MajorELSR_0EEESS_NSP_INSQ_7ScaleInELST_0EEESU_EEEEEENSA_6LayoutINSB_IJSE_SE_SE_EEENSB_IJNSC_ILi0EEESZ_SZ_EEEEENSB_IJNSA_10UnderscoreES12_S12_EEEEENS7_6detail27Sm100ImplicitGemmTileTraitsINSA_20SM90_TMA_LOAD_IM2COLENSA_14ComposedLayoutINSA_7SwizzleILi2ELi4ELi3EEENSA_18smem_ptr_flag_bitsILi8EEENSX_INSB_IJNSC_ILi8EEESH_EEENSB_IJSH_SE_EEEEEEEvEENS16_INSA_23SM90_TMA_LOAD_MULTICASTES1H_vEEEENS_8epilogue10collective18CollectiveEpilogueINS1M_23Sm100TmaWarpSpecializedILi1ELi1ELi32ELb0ELb0EEEJSJ_NSB_IJNSX_ISH_SE_EES1R_EEESK_NSB_IJNSB_IJllllEEESE_SZ_EEESK_S1U_NS1M_6fusion15FusionCallbacksIS1Q_NS1V_17LinearCombinationISK_fSK_fLNS_15FloatRoundStyleE2EEESJ_S1S_JEEENSA_5SM1004TMEM4LOAD26SM100_TMEM_LOAD_16dp32b32xES17_S1H_NSA_39AutoVectorizingCopyWithAssumedAlignmentILi128EEENSA_21SM90_TMA_STORE_IM2COLES1H_S26_S26_EEEvvEEEEvNT_6ParamsE)
        .other          _ZN7cutlass13device_kernelINS_4conv6kernel13ConvUniversalINS1_16ConvProblemShapeILNS1_8OperatorE0ELi3EEENS1_10collective14CollectiveConvINS1_47MainloopSm100TmaUmmaWarpSpecializedImplicitGemmILS5_0ELi27ELi3ELi1ELi2EN4cute5tupleIJNSA_1CILi2EEENSC_ILi1EEESE_EEEEENSB_IJNSC_ILi64EEESH_NSB_IJSH_EEEEEENS_12float_e4m3_tESK_NSA_8TiledMMAINSA_8MMA_AtomIJNSA_10MMA_TraitsINSA_19SM100_MMA_F8F6F4_SSEJSK_SK_fSH_SH_NSA_17integral_constantINSA_4UMMA5MajorELSR_0EEESS_NSP_INSQ_7ScaleInELST_0EEESU_EEEEEENSA_6LayoutINSB_IJSE_SE_SE_EEENSB_IJNSC_ILi0EEESZ_SZ_EEEEENSB_IJNSA_10UnderscoreES12_S12_EEEEENS7_6detail27Sm100ImplicitGemmTileTraitsINSA_20SM90_TMA_LOAD_IM2COLENSA_14ComposedLayoutINSA_7SwizzleILi2ELi4ELi3EEENSA_18smem_ptr_flag_bitsILi8EEENSX_INSB_IJNSC_ILi8EEESH_EEENSB_IJSH_SE_EEEEEEEvEENS16_INSA_23SM90_TMA_LOAD_MULTICASTES1H_vEEEENS_8epilogue10collective18CollectiveEpilogueINS1M_23Sm100TmaWarpSpecializedILi1ELi1ELi32ELb0ELb0EEEJSJ_NSB_IJNSX_ISH_SE_EES1R_EEESK_NSB_IJNSB_IJllllEEESE_SZ_EEESK_S1U_NS1M_6fusion15FusionCallbacksIS1Q_NS1V_17LinearCombinationISK_fSK_fLNS_15FloatRoundStyleE2EEESJ_S1S_JEEENSA_5SM1004TMEM4LOAD26SM100_TMEM_LOAD_16dp32b32xES17_S1H_NSA_39AutoVectorizingCopyWithAssumedAlignmentILi128EEENSA_21SM90_TMA_STORE_IM2COLES1H_S26_S26_EEEvvEEEEvNT_6ParamsE,@"STO_CUDA_ENTRY STV_DEFAULT"
_ZN7cutlass13device_kernelINS_4conv6kernel13ConvUniversalINS1_16ConvProblemShapeILNS1_8OperatorE0ELi3EEENS1_10collective14CollectiveConvINS1_47MainloopSm100TmaUmmaWarpSpecializedImplicitGemmILS5_0ELi27ELi3ELi1ELi2EN4cute5tupleIJNSA_1CILi2EEENSC_ILi1EEESE_EEEEENSB_IJNSC_ILi64EEESH_NSB_IJSH_EEEEEENS_12float_e4m3_tESK_NSA_8TiledMMAINSA_8MMA_AtomIJNSA_10MMA_TraitsINSA_19SM100_MMA_F8F6F4_SSEJSK_SK_fSH_SH_NSA_17integral_constantINSA_4UMMA5MajorELSR_0EEESS_NSP_INSQ_7ScaleInELST_0EEESU_EEEEEENSA_6LayoutINSB_IJSE_SE_SE_EEENSB_IJNSC_ILi0EEESZ_SZ_EEEEENSB_IJNSA_10UnderscoreES12_S12_EEEEENS7_6detail27Sm100ImplicitGemmTileTraitsINSA_20SM90_TMA_LOAD_IM2COLENSA_14ComposedLayoutINSA_7SwizzleILi2ELi4ELi3EEENSA_18smem_ptr_flag_bitsILi8EEENSX_INSB_IJNSC_ILi8EEESH_EEENSB_IJSH_SE_EEEEEEEvEENS16_INSA_23SM90_TMA_LOAD_MULTICASTES1H_vEEEENS_8epilogue10collective18CollectiveEpilogueINS1M_23Sm100TmaWarpSpecializedILi1ELi1ELi32ELb0ELb0EEEJSJ_NSB_IJNSX_ISH_SE_EES1R_EEESK_NSB_IJNSB_IJllllEEESE_SZ_EEESK_S1U_NS1M_6fusion15FusionCallbacksIS1Q_NS1V_17LinearCombinationISK_fSK_fLNS_15FloatRoundStyleE2EEESJ_S1S_JEEENSA_5SM1004TMEM4LOAD26SM100_TMEM_LOAD_16dp32b32xES17_S1H_NSA_39AutoVectorizingCopyWithAssumedAlignmentILi128EEENSA_21SM90_TMA_STORE_IM2COLES1H_S26_S26_EEEvvEEEEvNT_6ParamsE:
[----:B------:R-:W1:Y:S01]  /*0000*/  LDC R1, c[0x0][0x37c] ;  /* 0x0000df00ff017b82 */ /* 0x000e620000000800 */
[----:B------:R-:W2:Y:S01]  /*0010*/  S2R R76, SR_TID.X ;  /* 0x00000000004c7919 */ /* 0x000ea20000002100 */
[----:B------:R-:W3:Y:S01]  /*0020*/  LDCU.64 UR8, c[0x0][0x990] ;  /* 0x00013200ff0877ac */ /* 0x000ee20008000a00 */
[----:B-1----:R-:W-:Y:S01]  /*0030*/  VIADD R1, R1, 0xfffffff8 ;  /* 0xfffffff801017836 */ /* 0x002fe20000000000 */
[----:B------:R-:W-:Y:S02]  /*0040*/  PRMT R82, RZ, 0x7610, R82 ;  /* 0x00007610ff527816 */ /* 0x000fe40000000052 */
[----:B------:R-:W-:Y:S01]  /*0050*/  ELECT P3, URZ, PT ;  /* 0x0000000000ff782f */ /* 0x000fe20003860000 */
[----:B---3--:R-:W-:-:S04]  /*0060*/  UISETP.NE.U32.AND UP0, UPT, UR8, URZ, UPT ;  /* 0x000000ff0800728c */ /* 0x008fc8000bf05070 */
[----:B------:R-:W-:Y:S01]  /*0070*/  UISETP.NE.AND.EX UP0, UPT, UR9, URZ, UPT, UP0 ;  /* 0x000000ff0900728c */ /* 0x000fe2000bf05300 */
[----:B--2---:R-:W-:-:S05]  /*0080*/  SHF.R.U32.HI R83, RZ, 0x5, R76 ;  /* 0x00000005ff537819 */ /* 0x004fca000001164c */
[----:B------:R-:W1:Y:S02]  /*0090*/  SHFL.IDX PT, R0, R83, RZ, 0x1f ;  /* 0x00001fff53007589 */ /* 0x000e6400000e0000 */
[----:B-1----:R-:W-:Y:S01]  /*00a0*/  R2UR UR18, R0 ;  /* 0x00000000001272ca */ /* 0x002fe200000e0000 */
[----:B------:R-:W-:-:S14]  /*00b0*/  BRA.U UP0, `(.L_x_0) ;  /* 0x0000000100307547 */ /* 0x000fdc000b800000 */
[----:B------:R-:W1:Y:S02]  /*00c0*/  LDCU.64 UR4, c[0x0][0x988] ;  /* 0x00013100ff0477ac */ /* 0x000e640008000a00 */
[----:B-1----:R-:W-:-:S04]  /*00d0*/  UISETP.NE.U32.AND UP0, UPT, UR4, URZ, UPT ;  /* 0x000000ff0400728c */ /* 0x002fc8000bf05070 */
[----:B------:R-:W-:-:S09]  /*00e0*/  UISETP.NE.AND.EX UP0, UPT, UR5, URZ, UPT, UP0 ;  /* 0x000000ff0500728c */ /* 0x000fd2000bf05300 */
[----:B------:R-:W-:Y:S05]  /*00f0*/  BRA.U !UP0, `(.L_x_1) ;  /* 0x0000000108147547 */ /* 0x000fea000b800000 */
[----:B------:R-:W1:Y:S01]  /*0100*/  LDC.64 R2, c[0x0][0x988] ;  /* 0x00026200ff027b82 */ /* 0x000e620000000a00 */
[----:B------:R-:W1:Y:S02]  /*0110*/  LDCU.64 UR4, c[0x0][0x358] ;  /* 0x00006b00ff0477ac */ /* 0x000e640008000a00 */
[----:B-1----:R1:W5:Y:S01]  /*0120*/  LDG.E R39, desc[UR4][R2.64] ;  /* 0x0000000402277981 */ /* 0x002362000c1e1900 */
[----:B------:R-:W-:Y:S01]  /*0130*/  HFMA2 R82, -RZ, RZ, 0, 5.9604644775390625e-08 ;  /* 0x00000001ff527431 */ /* 0x000fe200000001ff */
[----:B------:R-:W-:Y:S05]  /*0140*/  BRA `(.L_x_0) ;  /* 0x00000000000c7947 */ /* 0x000fea0003800000 */
.L_x_1:
[----:B------:R-:W1:Y:S01]  /*0150*/  LDCU UR4, c[0x0][0x980] ;  /* 0x00013000ff0477ac */ /* 0x000e620008000800 */
[----:B------:R-:W-:Y:S01]  /*0160*/  HFMA2 R82, -RZ, RZ, 0, 5.9604644775390625e-08 ;  /* 0x00000001ff527431 */ /* 0x000fe200000001ff */
[----:B-1----:R-:W-:-:S07]  /*0170*/  MOV R39, UR4 ;  /* 0x0000000400277c02 */ /* 0x002fce0008000f00 */
.L_x_0:
[----:B------:R-:W2:Y:S02]  /*0180*/  LDCU.64 UR4, c[0x0][0x9b0] ;  /* 0x00013600ff0477ac */ /* 0x000ea40008000a00 */
[----:B--2---:R-:W-:-:S04]  /*0190*/  UISETP.NE.U32.AND UP0, UPT, UR4, URZ, UPT ;  /* 0x000000ff0400728c */ /* 0x004fc8000bf05070 */
[----:B------:R-:W-:-:S09]  /*01a0*/  UISETP.NE.AND.EX UP0, UPT, UR5, URZ, UPT, UP0 ;  /* 0x000000ff0500728c */ /* 0x000fd2000bf05300 */
[----:B------:R-:W-:Y:S05]  /*01b0*/  BRA.U UP0, `(.L_x_2) ;  /* 0x0000000100287547 */ /* 0x000fea000b800000 */
[----:B------:R-:W2:Y:S02]  /*01c0*/  LDCU.64 UR4, c[0x0][0x9a8] ;  /* 0x00013500ff0477ac */ /* 0x000ea40008000a00 */
[----:B--2---:R-:W-:-:S04]  /*01d0*/  UISETP.NE.U32.AND UP0, UPT, UR4, URZ, UPT ;  /* 0x000000ff0400728c */ /* 0x004fc8000bf05070 */
[----:B------:R-:W-:-:S09]  /*01e0*/  UISETP.NE.AND.EX UP0, UPT, UR5, URZ, UPT, UP0 ;  /* 0x000000ff0500728c */ /* 0x000fd2000bf05300 */
[----:B------:R-:W-:Y:S05]  /*01f0*/  BRA.U !UP0, `(.L_x_3) ;  /* 0x0000000108107547 */ /* 0x000fea000b800000 */
[----:B-1----:R-:W1:Y:S01]  /*0200*/  LDC.64 R2, c[0x0][0x9a8] ;  /* 0x00026a00ff027b82 */ /* 0x002e620000000a00 */
[----:B------:R-:W1:Y:S02]  /*0210*/  LDCU.64 UR4, c[0x0][0x358] ;  /* 0x00006b00ff0477ac */ /* 0x000e640008000a00 */
[----:B-1----:R2:W5:Y:S01]  /*0220*/  LDG.E R38, desc[UR4][R2.64] ;  /* 0x0000000402267981 */ /* 0x002562000c1e1900 */
[----:B------:R-:W-:Y:S05]  /*0230*/  BRA `(.L_x_2) ;  /* 0x0000000000087947 */ /* 0x000fea0003800000 */
.L_x_3:
[----:B------:R-:W2:Y:S02]  /*0240*/  LDCU UR4, c[0x0][0x9a0] ;  /* 0x00013400ff0477ac */ /* 0x000ea40008000800 */
[----:B--2---:R-:W-:Y:S02]  /*0250*/  MOV R38, UR4 ;  /* 0x0000000400267c02 */ /* 0x004fe40008000f00 */
.L_x_2:
[----:B------:R-:W-:Y:S01]  /*0260*/  IMAD.U32 R0, RZ, RZ, UR18 ;  /* 0x00000012ff007e24 */ /* 0x000fe2000f8e00ff */
[----:B------:R-:W-:Y:S04]  /*0270*/  BSSY.RECONVERGENT B0, `(.L_x_4) ;  /* 0x000000c000007945 */ /* 0x000fe80003800200 */
[C---:B------:R-:W-:Y:S02]  /*0280*/  ISETP.NE.OR P1, PT, R0.reuse, 0x1, !P3 ;  /* 0x000000010000780c */ /* 0x040fe40005f25670 */
[----:B------:R-:W-:-:S11]  /*0290*/  ISETP.NE.OR P0, PT, R0, 0x3, !P3 ;  /* 0x000000030000780c */ /* 0x000fd60005f05670 */
[----:B------:R-:W-:Y:S05]  /*02a0*/  @P1 BRA `(.L_x_5) ;  /* 0x0000000000201947 */ /* 0x000fea0003800000 */
[----:B------:R-:W3:Y:S02]  /*02b0*/  LDCU.64 UR4, c[0x0][0x348] ;  /* 0x00006900ff0477ac */ /* 0x000ee40008000a00 */
[----:B---3--:R-:W-:Y:S02]  /*02c0*/  UIADD3 UR6, UP1, UPT, UR4, 0x80, URZ ;  /* 0x0000008004067890 */ /* 0x008fe4000ff3e0ff */
[----:B------:R-:W-:Y:S02]  /*02d0*/  UIADD3 UR4, UP0, UPT, UR4, 0x200, URZ ;  /* 0x0000020004047890 */ /* 0x000fe4000ff1e0ff */
[----:B------:R-:W-:Y:S02]  /*02e0*/  UIADD3.X UR7, UPT, UPT, URZ, UR5, URZ, UP1, !UPT ;  /* 0x00000005ff077290 */ /* 0x000fe40008ffe4ff */
[----:B------:R-:W-:-:S07]  /*02f0*/  UIADD3.X UR5, UPT, UPT, URZ, UR5, URZ, UP0, !UPT ;  /* 0x00000005ff057290 */ /* 0x000fce00087fe4ff */
[----:B------:R3:W-:Y:S02]  /*0300*/  UTMACCTL.PF [UR6] ;  /* 0x00000000060079b9 */ /* 0x0007e40008040000 */
[----:B------:R3:W-:Y:S02]  /*0310*/  UTMACCTL.PF [UR4] ;  /* 0x00000000040079b9 */ /* 0x0007e40008040000 */
[----:B---3--:R-:W-:Y:S01]  /*0320*/  NOP ;  /* 0x0000000000007918 */ /* 0x008fe20000000000 */
.L_x_5:
[----:B------:R-:W-:Y:S05]  /*0330*/  BSYNC.RECONVERGENT B0 ;  /* 0x0000000000007941 */ /* 0x000fea0003800200 */
.L_x_4:
[----:B------:R-:W-:Y:S04]  /*0340*/  BSSY.RECONVERGENT B0, `(.L_x_6) ;  /* 0x000000a000007945 */ /* 0x000fe80003800200 */
        /* <DEDUP_REMOVED lines=9> */
.L_x_7:
[----:B------:R-:W-:Y:S05]  /*03e0*/  BSYNC.RECONVERGENT B0 ;  /* 0x0000000000007941 */ /* 0x000fea0003800200 */
.L_x_6:
[----:B------:R-:W3:Y:S01]  /*03f0*/  LDCU.64 UR4, c[0x0][0x988] ;  /* 0x00013100ff0477ac */ /* 0x000ee20008000a00 */
[----:B------:R-:W-:Y:S02]  /*0400*/  UISETP.EQ.U32.AND UP1, UPT, UR8, URZ, UPT ;  /* 0x000000ff0800728c */ /* 0x000fe4000bf22070 */
[----:B------:R-:W-:Y:S02]  /*0410*/  UPLOP3.LUT UP3, UPT, UPT, UPT, UPT, 0x80, 0x8 ;  /* 0x000000000008789c */ /* 0x000fe40003f6f070 */
[----:B---3--:R-:W-:-:S04]  /*0420*/  UISETP.NE.U32.AND UP0, UPT, UR4, URZ, UPT ;  /* 0x000000ff0400728c */ /* 0x008fc8000bf05070 */
[----:B------:R-:W-:-:S04]  /*0430*/  UISETP.NE.AND.EX UP2, UPT, UR5, URZ, UPT, UP0 ;  /* 0x000000ff0500728c */ /* 0x000fc8000bf45300 */
[----:B------:R-:W-:-:S04]  /*0440*/  UISETP.EQ.OR.EX UP4, UPT, UR9, URZ, !UP2, UP1 ;  /* 0x000000ff0900728c */ /* 0x000fc8000d782710 */
[----:B------:R-:W-:-:S06]  /*0450*/  UP2UR UR4, UPR, URZ, 0x10 ;  /* 0x00000010ff047883 */ /* 0x000fcc0008000000 */
[----:B------:R-:W-:Y:S01]  /*0460*/  MOV R88, UR4 ;  /* 0x0000000400587c02 */ /* 0x000fe20008000f00 */
[----:B------:R-:W-:Y:S06]  /*0470*/  BRA.U !UP4, `(.L_x_8) ;  /* 0x000000010c207547 */ /* 0x000fec000b800000 */
[----:B------:R-:W-:Y:S01]  /*0480*/  UISETP.NE.U32.AND UP1, UPT, UR8, URZ, UPT ;  /* 0x000000ff0800728c */ /* 0x000fe2000bf25070 */
[----:B-----5:R-:W-:Y:S01]  /*0490*/  FSETP.NEU.AND P0, PT, R39, RZ, PT ;  /* 0x000000ff2700720b */ /* 0x020fe20003f0d000 */
[----:B------:R-:W-:Y:S02]  /*04a0*/  USEL UR4, URZ, 0xffffffff, UP2 ;  /* 0xffffffffff047887 */ /* 0x000fe40009000000 */
[----:B------:R-:W-:-:S10]  /*04b0*/  UISETP.NE.AND.EX UP1, UPT, UR9, URZ, UPT, UP1 ;  /* 0x000000ff0900728c */ /* 0x000fd4000bf25310 */
[----:B------:R-:W-:Y:S01]  /*04c0*/  VOTEU.ANY UP0, P0 ;  /* 0x0000000000ff7886 */ /* 0x000fe20000000100 */
[----:B------:R-:W-:-:S04]  /*04d0*/  @!UP1 USEL UR4, URZ, 0xffffffff, UP0 ;  /* 0xffffffffff049887 */ /* 0x000fc80008000000 */
[----:B------:R-:W-:-:S04]  /*04e0*/  ULOP3.LUT UR4, UR4, 0x1, URZ, 0xc0, !UPT ;  /* 0x0000000104047892 */ /* 0x000fc8000f8ec0ff */
[----:B------:R-:W-:-:S11]  /*04f0*/  UISETP.NE.U32.AND UP3, UPT, UR4, 0x1, UPT ;  /* 0x000000010400788c */ /* 0x000fd6000bf65070 */
.L_x_8:
[----:B-12---:R-:W1:Y:S02]  /*0500*/  SHFL.IDX PT, R2, R83, RZ, 0x1f ;  /* 0x00001fff53027589 */ /* 0x006e6400000e0000 */
[----:B-1----:R-:W-:-:S13]  /*0510*/  ISETP.NE.AND P0, PT, R2, RZ, PT ;  /* 0x000000ff0200720c */ /* 0x002fda0003f05270 */
[----:B------:R-:W-:Y:S05]  /*0520*/  @P0 BRA `(.L_x_9) ;  /* 0x00000004001c0947 */ /* 0x000fea0003800000 */
[----:B------:R-:W-:Y:S01]  /*0530*/  ELECT P0, URZ, PT ;  /* 0x0000000000ff782f */ /* 0x000fe20003800000 */
[----:B------:R-:W-:-:S12]  /*0540*/  BSSY.RECONVERGENT B0, `(.L_x_9) ;  /* 0x0000045000007945 */ /* 0x000fd80003800200 */
[----:B------:R-:W-:Y:S05]  /*0550*/  @!P0 BRA `(.L_x_10) ;  /* 0x00000004000c8947 */ /* 0x000fea0003800000 */
[----:B------:R-:W1:Y:S01]  /*0560*/  S2UR UR4, SR_CgaCtaId ;  /* 0x00000000000479c3 */ /* 0x000e620000008800 */
[----:B------:R-:W-:Y:S01]  /*0570*/  UMOV UR5, 0x400 ;  /* 0x0000040000057882 */ /* 0x000fe20000000000 */
[----:B------:R-:W-:Y:S01]  /*0580*/  UMOV UR8, 0x1 ;  /* 0x0000000100087882 */ /* 0x000fe20000000000 */
[----:B------:R-:W-:Y:S01]  /*0590*/  UMOV UR6, 0x2 ;  /* 0x0000000200067882 */ /* 0x000fe20000000000 */
[----:B------:R-:W-:-:S04]  /*05a0*/  UIADD3 UR8, UPT, UPT, -UR8, 0x100000, URZ ;  /* 0x0010000008087890 */ /* 0x000fc8000fffe1ff */
[----:B------:R-:W-:Y:S02]  /*05b0*/  USHF.L.U32 UR9, UR8, 0xb, URZ ;  /* 0x0000000b08097899 */ /* 0x000fe400080006ff */
[----:B------:R-:W-:Y:S02]  /*05c0*/  USHF.L.U32 UR8, UR8, 0x1, URZ ;  /* 0x0000000108087899 */ /* 0x000fe400080006ff */
[----:B------:R-:W-:-:S04]  /*05d0*/  UIADD3 UR6, UPT, UPT, -UR6, 0x100000, URZ ;  /* 0x0010000006067890 */ /* 0x000fc8000fffe1ff */
[----:B------:R-:W-:Y:S02]  /*05e0*/  USHF.L.U32 UR7, UR6, 0xb, URZ ;  /* 0x0000000b06077899 */ /* 0x000fe400080006ff */
[----:B------:R-:W-:Y:S02]  /*05f0*/  USHF.L.U32 UR6, UR6, 0x1, URZ ;  /* 0x0000000106067899 */ /* 0x000fe400080006ff */
[----:B-1----:R-:W-:Y:S01]  /*0600*/  ULEA UR4, UR4, UR5, 0x18 ;  /* 0x0000000504047291 */ /* 0x002fe2000f8ec0ff */
[----:B------:R-:W1:Y:S11]  /*0610*/  FENCE.VIEW.ASYNC.S ;  /* 0x00000000000073c6 */ /* 0x000e760000000000 */
[----:B-1----:R1:W2:Y:S01]  /*0620*/  SYNCS.EXCH.64 URZ, [UR4], UR8 ;  /* 0x0000000804ff75b2 */ /* 0x0022a20008000100 */
[----:B------:R1:W3:Y:S01]  /*0630*/  SYNCS.EXCH.64 URZ, [UR4+0xd8], UR6 ;  /* 0x0000d80604ff75b2 */ /* 0x0002e20008000100 */
[----:B------:R1:W4:Y:S01]  /*0640*/  SYNCS.EXCH.64 URZ, [UR4+0x8], UR8 ;  /* 0x0000080804ff75b2 */ /* 0x0003220008000100 */
[----:B------:R1:W1:Y:S01]  /*0650*/  SYNCS.EXCH.64 URZ, [UR4+0xe0], UR6 ;  /* 0x0000e00604ff75b2 */ /* 0x0002620008000100 */
        /* <DEDUP_REMOVED lines=50> */
[----:B--234-:R-:W-:Y:S01]  /*0980*/  NOP ;  /* 0x0000000000007918 */ /* 0x01cfe20000000000 */
.L_x_10:
[----:B-1----:R-:W-:Y:S05]  /*0990*/  BSYNC.RECONVERGENT B0 ;  /* 0x0000000000007941 */ /* 0x002fea0003800200 */
.L_x_9:
[----:B------:R-:W1:Y:S01]  /*09a0*/  SHFL.IDX PT, R2, R83, RZ, 0x1f ;  /* 0x00001fff53027589 */ /* 0x000e6200000e0000 */
[----:B------:R-:W-:Y:S01]  /*09b0*/  NOP ;  /* 0x0000000000007918 */ /* 0x000fe20000000000 */
[----:B-1----:R-:W-:-:S13]  /*09c0*/  ISETP.NE.AND P0, PT, R2, 0x1, PT ;  /* 0x000000010200780c */ /* 0x002fda0003f05270 */
[----:B------:R-:W-:Y:S05]  /*09d0*/  @P0 BRA `(.L_x_11) ;  /* 0x0000000000400947 */ /* 0x000fea0003800000 */
        /* <DEDUP_REMOVED lines=9> */
[----:B------:R-:W-:Y:S01]  /*0a70*/  USHF.L.U32 UR6, UR6, 0x1, URZ ;  /* 0x0000000106067899 */ /* 0x000fe200080006ff */
[----:B------:R-:W-:Y:S01]  /*0a80*/  ELECT P0, URZ, PT ;  /* 0x0000000000ff782f */ /* 0x000fe20003800000 */
[----:B-1----:R-:W-:Y:S01]  /*0a90*/  ULEA UR4, UR4, UR5, 0x18 ;  /* 0x0000000504047291 */ /* 0x002fe2000f8ec0ff */
[----:B------:R-:W1:Y:S11]  /*0aa0*/  FENCE.VIEW.ASYNC.S ;  /* 0x00000000000073c6 */ /* 0x000e760000000000 */
[----:B-1----:R1:W2:Y:S01]  /*0ab0*/  SYNCS.EXCH.64 URZ, [UR4+0x1b0], UR8 ;  /* 0x0001b00804ff75b2 */ /* 0x0022a20008000100 */
[----:B------:R1:W3:Y:S01]  /*0ac0*/  SYNCS.EXCH.64 URZ, [UR4+0x1b8], UR6 ;  /* 0x0001b80604ff75b2 */ /* 0x0002e20008000100 */
[----:B------:R-:W-:Y:S01]  /*0ad0*/  NOP ;  /* 0x0000000000007918 */ /* 0x000fe20000000000 */
.L_x_11:
[----:B------:R-:W4:Y:S01]  /*0ae0*/  SHFL.IDX PT, R2, R83, RZ, 0x1f ;  /* 0x00001fff53027589 */ /* 0x000f2200000e0000 */
[----:B------:R-:W-:Y:S01]  /*0af0*/  NOP ;  /* 0x0000000000007918 */ /* 0x000fe20000000000 */
[----:B----4-:R-:W-:-:S13]  /*0b00*/  ISETP.NE.AND P0, PT, R2, 0x3, PT ;  /* 0x000000030200780c */ /* 0x010fda0003f05270 */
[----:B------:R-:W-:Y:S05]  /*0b10*/  @P0 BRA `(.L_x_12) ;  /* 0x0000000000300947 */ /* 0x000fea0003800000 */
[----:B-1----:R-:W1:Y:S01]  /*0b20*/  S2UR UR4, SR_CgaCtaId ;  /* 0x00000000000479c3 */ /* 0x002e620000008800 */
[----:B------:R-:W-:Y:S01]  /*0b30*/  UMOV UR6, 0x400 ;  /* 0x0000040000067882 */ /* 0x000fe20000000000 */
[----:B------:R-:W-:Y:S01]  /*0b40*/  UMOV UR5, 0x20 ;  /* 0x0000002000057882 */ /* 0x000fe20000000000 */
[----:B------:R-:W-:Y:S01]  /*0b50*/  ELECT P0, URZ, PT ;  /* 0x0000000000ff782f */ /* 0x000fe20003800000 */
[----:B-1----:R-:W-:Y:S02]  /*0b60*/  ULEA UR6, UR4, UR6, 0x18 ;  /* 0x0000000604067291 */ /* 0x002fe4000f8ec0ff */
[----:B------:R-:W-:-:S04]  /*0b70*/  UIADD3 UR4, UPT, UPT, -UR5, 0x100000, URZ ;  /* 0x0010000005047890 */ /* 0x000fc8000fffe1ff */
[----:B------:R-:W-:Y:S02]  /*0b80*/  USHF.L.U32 UR5, UR4, 0xb, URZ ;  /* 0x0000000b04057899 */ /* 0x000fe400080006ff */
[----:B------:R-:W-:Y:S01]  /*0b90*/  USHF.L.U32 UR4, UR4, 0x1, URZ ;  /* 0x0000000104047899 */ /* 0x000fe200080006ff */
[----:B------:R-:W1:Y:S11]  /*0ba0*/  FENCE.VIEW.ASYNC.S ;  /* 0x00000000000073c6 */ /* 0x000e760000000000 */
[----:B-1----:R4:W1:Y:S01]  /*0bb0*/  SYNCS.EXCH.64 URZ, [UR6+0x1c0], UR4 ;  /* 0x0001c00406ff75b2 */ /* 0x0028620008000100 */
[----:B------:R4:W1:Y:S02]  /*0bc0*/  SYNCS.EXCH.64 URZ, [UR6+0x1c8], UR4 ;  /* 0x0001c80406ff75b2 */ /* 0x0008640008000100 */
[----:B----4-:R-:W-:Y:S01]  /*0bd0*/  NOP ;  /* 0x0000000000007918 */ /* 0x010fe20000000000 */
.L_x_12:
[----:B------:R-:W4:Y:S01]  /*0be0*/  SHFL.IDX PT, R2, R83, RZ, 0x1f ;  /* 0x00001fff53027589 */ /* 0x000f2200000e0000 */
[----:B------:R-:W-:Y:S01]  /*0bf0*/  NOP ;  /* 0x0000000000007918 */ /* 0x000fe20000000000 */
[----:B----4-:R-:W-:-:S13]  /*0c00*/  ISETP.NE.AND P0, PT, R2, 0x4, PT ;  /* 0x000000040200780c */ /* 0x010fda0003f05270 */
[----:B------:R-:W-:Y:S05]  /*0c10*/  @P0 BRA `(.L_x_13) ;  /* 0x0000000000440947 */ /* 0x000fea0003800000 */
[----:B-1----:R-:W1:Y:S01]  /*0c20*/  S2UR UR6, SR_CgaCtaId ;  /* 0x00000000000679c3 */ /* 0x002e620000008800 */
[----:B------:R-:W-:Y:S01]  /*0c30*/  UMOV UR4, 0x1e0 ;  /* 0x000001e000047882 */ /* 0x000fe20000000000 */
[----:B------:R-:W-:Y:S01]  /*0c40*/  UMOV UR5, 0x400 ;  /* 0x0000040000057882 */ /* 0x000fe20000000000 */
[----:B------:R-:W-:Y:S01]  /*0c50*/  USEL UR4, UR4, 0x1a0, UP3 ;  /* 0x000001a004047887 */ /* 0x000fe20009800000 */
[----:B------:R-:W-:Y:S01]  /*0c60*/  UMOV UR8, 0x1 ;  /* 0x0000000100087882 */ /* 0x000fe20000000000 */
[----:B------:R-:W-:Y:S01]  /*0c70*/  ELECT P0, URZ, PT ;  /* 0x0000000000ff782f */ /* 0x000fe20003800000 */
[----:B------:R-:W-:-:S04]  /*0c80*/  UIADD3 UR8, UPT, UPT, -UR8, 0x100000, URZ ;  /* 0x0010000008087890 */ /* 0x000fc8000fffe1ff */
[----:B------:R-:W-:Y:S02]  /*0c90*/  USHF.L.U32 UR9, UR8, 0xb, URZ ;  /* 0x0000000b08097899 */ /* 0x000fe400080006ff */
[----:B------:R-:W-:Y:S02]  /*0ca0*/  USHF.L.U32 UR8, UR8, 0x1, URZ ;  /* 0x0000000108087899 */ /* 0x000fe400080006ff */
[----:B-1----:R-:W-:Y:S02]  /*0cb0*/  ULEA UR6, UR6, UR5, 0x18 ;  /* 0x0000000506067291 */ /* 0x002fe4000f8ec0ff */
[----:B------:R-:W-:-:S04]  /*0cc0*/  UIADD3 UR4, UPT, UPT, -UR4, 0x100000, URZ ;  /* 0x0010000004047890 */ /* 0x000fc8000fffe1ff */
[----:B------:R-:W-:Y:S02]  /*0cd0*/  USHF.L.U32 UR5, UR4, 0xb, URZ ;  /* 0x0000000b04057899 */ /* 0x000fe400080006ff */
[----:B------:R-:W-:Y:S01]  /*0ce0*/  USHF.L.U32 UR4, UR4, 0x1, URZ ;  /* 0x0000000104047899 */ /* 0x000fe200080006ff */
[----:B------:R-:W1:Y:S03]  /*0cf0*/  FENCE.VIEW.ASYNC.S ;  /* 0x00000000000073c6 */ /* 0x000e660000000000 */
[----:B-1----:R4:W1:Y:S08]  /*0d00*/  SYNCS.EXCH.64 URZ, [UR6+0x1d0], UR8 ;  /* 0x0001d00806ff75b2 */ /* 0x0028700008000100 */
[----:B------:R4:W1:Y:S02]  /*0d10*/  SYNCS.EXCH.64 URZ, [UR6+0x1d8], UR4 ;  /* 0x0001d80406ff75b2 */ /* 0x0008640008000100 */
[----:B----4-:R-:W-:Y:S01]  /*0d20*/  NOP ;  /* 0x0000000000007918 */ /* 0x010fe20000000000 */
.L_x_13:
[----:B------:R-:W4:Y:S01]  /*0d30*/  SHFL.IDX PT, R2, R83, RZ, 0x1f ;  /* 0x00001fff53027589 */ /* 0x000f2200000e0000 */
[----:B------:R-:W-:Y:S01]  /*0d40*/  NOP ;  /* 0x0000000000007918 */ /* 0x000fe20000000000 */
[----:B----4-:R-:W-:-:S13]  /*0d50*/  ISETP.NE.AND P0, PT, R2, 0x5, PT ;  /* 0x000000050200780c */ /* 0x010fda0003f05270 */
[----:B------:R-:W-:Y:S05]  /*0d60*/  @P0 BRA `(.L_x_14) ;  /* 0x0000000000480947 */ /* 0x000fea0003800000 */
[----:B------:R-:W4:Y:S01]  /*0d70*/  S2UR UR5, SR_CgaCtaId ;  /* 0x00000000000579c3 */ /* 0x000f220000008800 */
[----:B-1----:R-:W-:Y:S01]  /*0d80*/  UMOV UR4, 0x400 ;  /* 0x0000040000047882 */ /* 0x002fe20000000000 */
        /* <DEDUP_REMOVED lines=9> */
[----:B----4-:R-:W-:Y:S01]  /*0e20*/  ULEA UR4, UR5, UR4, 0x18 ;  /* 0x0000000405047291 */ /* 0x010fe2000f8ec0ff */
[----:B------:R-:W1:Y:S11]  /*0e30*/  FENCE.VIEW.ASYNC.S ;  /* 0x00000000000073c6 */ /* 0x000e760000000000 */
[----:B-1----:R4:W1:Y:S01]  /*0e40*/  SYNCS.EXCH.64 URZ, [UR4+0x1e0], UR8 ;  /* 0x0001e00804ff75b2 */ /* 0x0028620008000100 */
[----:B------:R4:W1:Y:S01]  /*0e50*/  SYNCS.EXCH.64 URZ, [UR4+0x1f0], UR6 ;  /* 0x0001f00604ff75b2 */ /* 0x0008620008000100 */
[----:B------:R4:W1:Y:S01]  /*0e60*/  SYNCS.EXCH.64 URZ, [UR4+0x1e8], UR8 ;  /* 0x0001e80804ff75b2 */ /* 0x0008620008000100 */
[----:B------:R4:W1:Y:S02]  /*0e70*/  SYNCS.EXCH.64 URZ, [UR4+0x1f8], UR6 ;  /* 0x0001f80604ff75b2 */ /* 0x0008640008000100 */
[----:B----4-:R-:W-:Y:S01]  /*0e80*/  NOP ;  /* 0x0000000000007918 */ /* 0x010fe20000000000 */
.L_x_14:
[----:B-1----:R-:W1:Y:S01]  /*0e90*/  LDCU UR4, c[0x0][0x36c] ;  /* 0x00006d80ff0477ac */ /* 0x002e620008000800 */
[----:B------:R-:W-:Y:S01]  /*0ea0*/  ISETP.NE.OR P3, PT, R0, 0x2, !P3 ;  /* 0x000000020000780c */ /* 0x000fe20005f65670 */
[----:B------:R-:W-:Y:S01]  /*0eb0*/  NOP ;  /* 0x0000000000007918 */ /* 0x000fe20000000000 */
[----:B------:R-:W-:Y:S01]  /*0ec0*/  LOP3.LUT R2, R76, 0x1f, RZ, 0xc0, !PT ;  /* 0x0000001f4c027812 */ /* 0x000fe200078ec0ff */
[----:B------:R-:W-:Y:S02]  /*0ed0*/  UISETP.NE.AND UP6, UPT, UR18, 0x2, UPT ;  /* 0x000000021200788c */ /* 0x000fe4000bfc5270 */
[----:B------:R-:W-:Y:S02]  /*0ee0*/  UISETP.NE.AND UP4, UPT, UR18, URZ, UPT ;  /* 0x000000ff1200728c */ /* 0x000fe4000bf85270 */
[----:B-1----:R-:W-:-:S09]  /*0ef0*/  UISETP.EQ.U32.AND UP5, UPT, UR4, 0x1, UPT ;  /* 0x000000010400788c */ /* 0x002fd2000bfa2070 */
[----:B------:R-:W-:Y:S05]  /*0f00*/  BRA.U !UP5, `(.L_x_15) ;  /* 0x000000010d087547 */ /* 0x000fea000b800000 */
[----:B--23--:R-:W-:Y:S01]  /*0f10*/  UCGABAR_ARV ;  /* 0x00000000000079c7 */ /* 0x00cfe20008000000 */
[----:B------:R-:W-:Y:S05]  /*0f20*/  BRA `(.L_x_16) ;  /* 0x0000000000047947 */ /* 0x000fea0003800000 */
.L_x_15:
[----:B--23--:R-:W-:Y:S01]  /*0f30*/  NOP ;  /* 0x0000000000007918 */ /* 0x00cfe20000000000 */
.L_x_16:
[----:B------:R-:W1:Y:S01]  /*0f40*/  S2UR UR46, SR_CTAID.X ;  /* 0x00000000002e79c3 */ /* 0x000e620000002500 */
[----:B------:R-:W-:-:S05]  /*0f50*/  CS2R.32 R87, SR_CgaSize ;  /* 0x0000000000577805 */ /* 0x000fca0000008a00 */
[----:B------:R-:W-:-:S05]  /*0f60*/  IMAD R87, R87, -0xa0, RZ ;  /* 0xffffff6057577824 */ /* 0x000fca00078e02ff */
[----:B------:R-:W-:-:S14]  /*0f70*/  R2UR UR5, R87 ;  /* 0x00000000570572ca */ /* 0x000fdc00000e0000 */
[----:B------:R-:W2:Y:S01]  /*0f80*/  LDCU UR5, c[0x0][UR5+0x2b0] ;  /* 0x00005600050577ac */ /* 0x000ea20008000800 */
[----:B------:R-:W-:-:S05]  /*0f90*/  CS2R.32 R87, SR_CgaSize ;  /* 0x0000000000577805 */ /* 0x000fca0000008a00 */
[----:B------:R-:W-:-:S05]  /*0fa0*/  IMAD R87, R87, -0xa0, RZ ;  /* 0xffffff6057577824 */ /* 0x000fca00078e02ff */
[----:B------:R-:W-:-:S14]  /*0fb0*/  R2UR UR4, R87 ;  /* 0x00000000570472ca */ /* 0x000fdc00000e0000 */
[----:B------:R-:W3:Y:S01]  /*0fc0*/  LDCU UR4, c[0x0][UR4+0x2b4] ;  /* 0x00005680040477ac */ /* 0x000ee20008000800 */
[----:B------:R-:W4:Y:S01]  /*0fd0*/  S2UR UR47, SR_CTAID.Y ;  /* 0x00000000002f79c3 */ /* 0x000f220000002600 */
[----:B------:R-:W-:-:S05]  /*0fe0*/  CS2R.32 R87, SR_CgaSize ;  /* 0x0000000000577805 */ /* 0x000fca0000008a00 */
[----:B------:R-:W-:-:S05]  /*0ff0*/  IMAD R87, R87, -0xa0, RZ ;  /* 0xffffff6057577824 */ /* 0x000fca00078e02ff */
[----:B------:R-:W-:-:S14]  /*1000*/  R2UR UR7, R87 ;  /* 0x00000000570772ca */ /* 0x000fdc00000e0000 */
[----:B------:R-:W3:Y:S01]  /*1010*/  LDCU UR7, c[0x0][UR7+0x2a0] ;  /* 0x00005400070777ac */ /* 0x000ee20008000800 */
[----:B------:R-:W-:-:S05]  /*1020*/  CS2R.32 R87, SR_CgaSize ;  /* 0x0000000000577805 */ /* 0x000fca0000008a00 */
[----:B------:R-:W-:-:S05]  /*1030*/  IMAD R87, R87, -0xa0, RZ ;  /* 0xffffff6057577824 */ /* 0x000fca00078e02ff */
[----:B------:R-:W-:-:S14]  /*1040*/  R2UR UR8, R87 ;  /* 0x00000000570872ca */ /* 0x000fdc00000e0000 */
[----:B------:R-:W3:Y:S01]  /*1050*/  LDCU UR8, c[0x0][UR8+0x2a4] ;  /* 0x00005480080877ac */ /* 0x000ee20008000800 */
[----:B------:R-:W3:Y:S01]  /*1060*/  S2UR UR9, SR_CgaCtaId ;  /* 0x00000000000979c3 */ /* 0x000ee20000008800 */
[----:B------:R-:W3:Y:S01]  /*1070*/  LDCU UR19, c[0x0][0xc24] ;  /* 0x00018480ff1377ac */ /* 0x000ee20008000800 */
[----:B------:R-:W3:Y:S01]  /*1080*/  LDCU UR39, c[0x0][0xc24] ;  /* 0x00018480ff2777ac */ /* 0x000ee20008000800 */
[----:B-1----:R-:W-:Y:S01]  /*1090*/  I2FP.F32.U32 R3, UR46 ;  /* 0x0000002e00037c45 */ /* 0x002fe20008201000 */
[----:B------:R-:W1:Y:S04]  /*10a0*/  LDCU UR22, c[0x0][0xc30] ;  /* 0x00018600ff1677ac */ /* 0x000e680008000800 */
[----:B--2---:R-:W-:Y:S01]  /*10b0*/  FMUL R3, R3, UR5 ;  /* 0x0000000503037c20 */ /* 0x004fe20008400000 */
[----:B----4-:R-:W-:-:S05]  /*10c0*/  I2FP.F32.U32 R0, UR47 ;  /* 0x0000002f00007c45 */ /* 0x010fca0008201000 */
[----:B------:R-:W2:Y:S01]  /*10d0*/  F2I.U32.TRUNC.NTZ R3, R3 ;  /* 0x0000000300037305 */ /* 0x000ea2000020f000 */
[----:B---3--:R-:W-:Y:S01]  /*10e0*/  FMUL R0, R0, UR4 ;  /* 0x0000000400007c20 */ /* 0x008fe20008400000 */
[----:B------:R-:W-:-:S06]  /*10f0*/  USHF.L.U32 UR38, UR9, 0xb, URZ ;  /* 0x0000000b09267899 */ /* 0x000fcc00080006ff */
[----:B------:R-:W3:Y:S01]  /*1100*/  F2I.U32.TRUNC.NTZ R0, R0 ;  /* 0x0000000000007305 */ /* 0x000ee2000020f000 */
[----:B------:R-:W-:Y:S01]  /*1110*/  ULOP3.LUT UR38, UR38, 0x800, URZ, 0xc0, !UPT ;  /* 0x0000080026267892 */ /* 0x000fe2000f8ec0ff */
[----:B--2---:R-:W-:Y:S02]  /*1120*/  R2UR UR4, R3 ;  /* 0x00000000030472ca */ /* 0x004fe400000e0000 */
[----:B---3--:R-:W-:Y:S02]  /*1130*/  R2UR UR6, R0 ;  /* 0x00000000000672ca */ /* 0x008fe400000e0000 */
[----:B------:R-:W-:-:S09]  /*1140*/  PRMT R0, RZ, 0x7610, R0 ;  /* 0x00007610ff007816 */ /* 0x000fd20000000000 */
[----:B------:R-:W-:-:S04]  /*1150*/  UIADD3 UR5, UPT, UPT, -UR4, URZ, URZ ;  /* 0x000000ff04057290 */ /* 0x000fc8000fffe1ff */
[----:B------:R-:W-:Y:S02]  /*1160*/  UIMAD UR5, UR7, UR5, UR46 ;  /* 0x00000005070572a4 */ /* 0x000fe4000f8e022e */
[----:B------:R-:W-:-:S04]  /*1170*/  UIADD3 UR4, UPT, UPT, -UR6, URZ, URZ ;  /* 0x000000ff06047290 */ /* 0x000fc8000fffe1ff */
[----:B------:R-:W-:Y:S01]  /*1180*/  IMAD.U32 R87, RZ, RZ, UR5 ;  /* 0x00000005ff577e24 */ /* 0x000fe2000f8e00ff */
[----:B------:R-:W-:-:S06]  /*1190*/  UIMAD UR4, UR8, UR4, UR47 ;  /* 0x00000004080472a4 */ /* 0x000fcc000f8e022f */
[----:B------:R-:W-:Y:S01]  /*11a0*/  IMAD.U32 R86, RZ, RZ, UR4 ;  /* 0x00000004ff567e24 */ /* 0x000fe2000f8e00ff */
[----:B-1----:R-:W-:Y:S06]  /*11b0*/  BRA.U UP4, `(.L_x_17) ;  /* 0x00000001042c7547 */ /* 0x002fec000b800000 */
[----:B------:R-:W-:Y:S02]  /*11c0*/  R2UR UR4, R86 ;  /* 0x00000000560472ca */ /* 0x000fe400000e0000 */
[----:B------:R-:W-:-:S11]  /*11d0*/  R2UR UR6, R87 ;  /* 0x00000000570672ca */ /* 0x000fd600000e0000 */
[----:B------:R-:W-:-:S04]  /*11e0*/  UISETP.NE.AND UP0, UPT, UR4, URZ, UPT ;  /* 0x000000ff0400728c */ /* 0x000fc8000bf05270 */
[----:B------:R-:W-:-:S04]  /*11f0*/  UISETP.EQ.OR UP0, UPT, UR6, URZ, !UP0 ;  /* 0x000000ff0600728c */ /* 0x000fc8000c702670 */
[----:B------:R-:W-:Y:S02]  /*1200*/  USEL UR5, URZ, 0x1, !UP0 ;  /* 0x00000001ff057887 */ /* 0x000fe4000c000000 */
[----:B------:R-:W-:-:S04]  /*1210*/  UISETP.NE.AND UP0, UPT, UR4, URZ, UPT ;  /* 0x000000ff0400728c */ /* 0x000fc8000bf05270 */
[----:B------:R-:W-:Y:S02]  /*1220*/  USEL UR4, URZ, 0x2, UP0 ;  /* 0x00000002ff047887 */ /* 0x000fe40008000000 */
[----:B------:R-:W-:-:S04]  /*1230*/  UISETP.NE.AND UP0, UPT, UR6, 0x1, UPT ;  /* 0x000000010600788c */ /* 0x000fc8000bf05270 */
[----:B------:R-:W-:-:S04]  /*1240*/  USEL UR4, UR4, 0x2, UP0 ;  /* 0x0000000204047887 */ /* 0x000fc80008000000 */
[----:B------:R-:W-:-:S06]  /*1250*/  UIADD3 UR4, UPT, UPT, UR5, UR4, URZ ;  /* 0x0000000405047290 */ /* 0x000fcc000fffe0ff */
[----:B------:R-:W-:-:S07]  /*1260*/  IMAD.U32 R0, RZ, RZ, UR4 ;  /* 0x00000004ff007e24 */ /* 0x000fce000f8e00ff */
.L_x_17:
[----:B------:R-:W1:Y:S01]  /*1270*/  S2UR UR44, SR_CTAID.Z ;  /* 0x00000000002c79c3 */ /* 0x000e620000002700 */
[----:B------:R-:W-:-:S09]  /*1280*/  UISETP.GE.AND UP0, UPT, UR19, 0x1, UPT ;  /* 0x000000011300788c */ /* 0x000fd2000bf06270 */
[----:B------:R-:W-:Y:S05]  /*1290*/  BRA.U !UP0, `(.L_x_18) ;  /* 0x0000000108d47547 */ /* 0x000fea000b800000 */
[----:B------:R-:W2:Y:S01]  /*12a0*/  LDCU.128 UR12, c[0x0][0xc10] ;  /* 0x00018200ff0c77ac */ /* 0x000ea20008000c00 */
[----:B------:R-:W3:Y:S01]  /*12b0*/  LDCU UR20, c[0x0][0xc0c] ;  /* 0x00018180ff1477ac */ /* 0x000ee20008000800 */
[----:B------:R-:W4:Y:S01]  /*12c0*/  LDCU UR6, c[0x0][0x370] ;  /* 0x00006e00ff0677ac */ /* 0x000f220008000800 */
[----:B------:R-:W1:Y:S01]  /*12d0*/  LDCU UR7, c[0x0][0x374] ;  /* 0x00006e80ff0777ac */ /* 0x000e620008000800 */
[----:B------:R-:W1:Y:S01]  /*12e0*/  LDCU UR21, c[0x0][0xc20] ;  /* 0x00018400ff1577ac */ /* 0x000e620008000800 */
[----:B--2---:R-:W-:Y:S02]  /*12f0*/  UIMAD.WIDE.U32 UR4, UR46, UR12, URZ ;  /* 0x0000000c2e0472a5 */ /* 0x004fe4000f8e00ff */
[----:B---3--:R-:W-:Y:S01]  /*1300*/  UISETP.NE.AND UP0, UPT, UR20, 0x1, UPT ;  /* 0x000000011400788c */ /* 0x008fe2000bf05270 */
[----:B------:R-:W2:Y:S01]  /*1310*/  LDCU.64 UR8, c[0x0][0xc28] ;  /* 0x00018500ff0877ac */ /* 0x000ea20008000a00 */
[----:B----4-:R-:W-:-:S03]  /*1320*/  UIMAD.WIDE.U32 UR10, UR6, UR12, URZ ;  /* 0x0000000c060a72a5 */ /* 0x010fc6000f8e00ff */
[----:B------:R-:W-:Y:S01]  /*1330*/  UMOV UR4, UR5 ;  /* 0x0000000500047c82 */ /* 0x000fe20008000000 */
[----:B------:R-:W-:Y:S02]  /*1340*/  UISETP.NE.AND UP1, UPT, UR19, 0x1, UPT ;  /* 0x000000011300788c */ /* 0x000fe4000bf25270 */
[----:B------:R-:W-:Y:S01]  /*1350*/  USHF.R.U32.HI UR4, URZ, UR13, UR4 ;  /* 0x0000000dff047299 */ /* 0x000fe20008011604 */
[----:B------:R-:W-:Y:S01]  /*1360*/  UMOV UR10, UR11 ;  /* 0x0000000b000a7c82 */ /* 0x000fe20008000000 */
[----:B------:R-:W-:Y:S02]  /*1370*/  UIMAD.WIDE.U32 UR16, UR47, UR15, URZ ;  /* 0x0000000f2f1072a5 */ /* 0x000fe4000f8e00ff */
[----:B------:R-:W-:Y:S02]  /*1380*/  USEL UR5, UR46, UR4, !UP0 ;  /* 0x000000042e057287 */ /* 0x000fe4000c000000 */
[----:B------:R-:W-:Y:S02]  /*1390*/  @UP0 USHF.R.U32.HI UR6, URZ, UR13, UR10 ;  /* 0x0000000dff060299 */ /* 0x000fe4000801160a */
[----:B------:R-:W-:-:S02]  /*13a0*/  UISETP.NE.AND UP0, UPT, UR14, 0x1, UPT ;  /* 0x000000010e00788c */ /* 0x000fc4000bf05270 */
[----:B-1----:R-:W-:Y:S02]  /*13b0*/  UIMAD.WIDE.U32 UR10, UR7, UR15, URZ ;  /* 0x0000000f070a72a5 */ /* 0x002fe4000f8e00ff */
[----:B--2---:R-:W-:Y:S01]  /*13c0*/  UIMAD.WIDE.U32 UR12, UR6, UR8, URZ ;  /* 0x00000008060c72a5 */ /* 0x004fe2000f8e00ff */
[----:B------:R-:W-:Y:S02]  /*13d0*/  UMOV UR4, UR17 ;  /* 0x0000001100047c82 */ /* 0x000fe40008000000 */
[----:B------:R-:W-:Y:S02]  /*13e0*/  USHF.R.U32.HI UR4, URZ, UR21, UR4 ;  /* 0x00000015ff047299 */ /* 0x000fe40008011604 */
[----:B------:R-:W-:Y:S02]  /*13f0*/  UMOV UR10, UR11 ;  /* 0x0000000b000a7c82 */ /* 0x000fe40008000000 */
[----:B------:R-:W-:Y:S01]  /*1400*/  UMOV UR12, UR13 ;  /* 0x0000000d000c7c82 */ /* 0x000fe20008000000 */
[----:B------:R-:W-:-:S02]  /*1410*/  @UP0 USHF.R.U32.HI UR7, URZ, UR21, UR10 ;  /* 0x00000015ff070299 */ /* 0x000fc4000801160a */
[----:B------:R-:W-:Y:S02]  /*1420*/  USEL UR4, UR47, UR4, !UP0 ;  /* 0x000000042f047287 */ /* 0x000fe4000c000000 */
[----:B------:R-:W-:Y:S02]  /*1430*/  UIMAD.WIDE.U32 UR10, UR7, UR8, URZ ;  /* 0x00000008070a72a5 */ /* 0x000fe4000f8e00ff */
[----:B------:R-:W-:Y:S02]  /*1440*/  @UP1 USHF.R.U32.HI UR6, URZ, UR9, UR12 ;  /* 0x00000009ff061299 */ /* 0x000fe4000801160c */
[----:B------:R-:W-:-:S03]  /*1450*/  UIMAD.WIDE.U32 UR12, UR4, UR8, URZ ;  /* 0x00000008040c72a5 */ /* 0x000fc6000f8e00ff */
[----:B------:R-:W-:Y:S02]  /*1460*/  UMOV UR10, UR11 ;  /* 0x0000000b000a7c82 */ /* 0x000fe40008000000 */
[----:B------:R-:W-:Y:S02]  /*1470*/  @UP1 USHF.R.U32.HI UR7, URZ, UR9, UR10 ;  /* 0x00000009ff071299 */ /* 0x000fe4000801160a */
[----:B------:R-:W-:Y:S02]  /*1480*/  UIMAD UR10, UR6, UR19, URZ ;  /* 0x00000013060a72a4 */ /* 0x000fe4000f8e02ff */
[----:B------:R-:W-:-:S04]  /*1490*/  UIMAD UR7, UR7, UR19, URZ ;  /* 0x00000013070772a4 */ /* 0x000fc8000f8e02ff */
[----:B------:R-:W-:-:S03]  /*14a0*/  UISETP.GE.AND UP0, UPT, UR4, UR7, UPT ;  /* 0x000000070400728c */ /* 0x000fc6000bf06270 */
[----:B------:R-:W-:Y:S01]  /*14b0*/  UMOV UR7, UR13 ;  /* 0x0000000d00077c82 */ /* 0x000fe20008000000 */
[----:B------:R-:W-:Y:S02]  /*14c0*/  UISETP.GE.OR UP0, UPT, UR5, UR10, UP0 ;  /* 0x0000000a0500728c */ /* 0x000fe40008706670 */
[----:B------:R-:W-:Y:S02]  /*14d0*/  UIMAD.WIDE.U32 UR10, UR5, UR8, URZ ;  /* 0x00000008050a72a5 */ /* 0x000fe4000f8e00ff */
[----:B------:R-:W-:Y:S02]  /*14e0*/  USHF.R.U32.HI UR7, URZ, UR9, UR7 ;  /* 0x00000009ff077299 */ /* 0x000fe40008011607 */
[----:B------:R-:W-:Y:S02]  /*14f0*/  UIADD3 UR10, UPT, UPT, -UR4, URZ, URZ ;  /* 0x000000ff040a7290 */ /* 0x000fe4000fffe1ff */
[----:B------:R-:W-:Y:S02]  /*1500*/  USEL UR7, UR4, UR7, !UP1 ;  /* 0x0000000704077287 */ /* 0x000fe4000c800000 */
[----:B------:R-:W-:Y:S01]  /*1510*/  UIMAD UR10, UR14, UR10, UR47 ;  /* 0x0000000a0e0a72a4 */ /* 0x000fe2000f8e022f */
[----:B------:R-:W-:Y:S01]  /*1520*/  @!UP0 UMOV UR8, UR11 ;  /* 0x0000000b00088c82 */ /* 0x000fe20008000000 */
[----:B------:R-:W-:-:S02]  /*1530*/  UIADD3 UR11, UPT, UPT, -UR5, URZ, URZ ;  /* 0x000000ff050b7290 */ /* 0x000fc4000fffe1ff */
[----:B------:R-:W-:Y:S02]  /*1540*/  @!UP0 USHF.R.U32.HI UR8, URZ, UR9, UR8 ;  /* 0x00000009ff088299 */ /* 0x000fe40008011608 */
[----:B------:R-:W-:Y:S02]  /*1550*/  UIADD3 UR9, UPT, UPT, -UR7, URZ, URZ ;  /* 0x000000ff07097290 */ /* 0x000fe4000fffe1ff */
[----:B------:R-:W-:Y:S02]  /*1560*/  @!UP0 USEL UR8, UR5, UR8, !UP1 ;  /* 0x0000000805088287 */ /* 0x000fe4000c800000 */
[----:B------:R-:W-:Y:S02]  /*1570*/  UIMAD UR9, UR19, UR9, UR4 ;  /* 0x00000009130972a4 */ /* 0x000fe4000f8e0204 */
[----:B------:R-:W-:Y:S02]  /*1580*/  @!UP0 UIADD3 UR7, UPT, UPT, UR7, -UR8, URZ ;  /* 0x8000000807078290 */ /* 0x000fe4000fffe0ff */
[----:B------:R-:W-:-:S02]  /*1590*/  @!UP0 UIMAD UR6, UR9, UR6, UR8 ;  /* 0x00000006090682a4 */ /* 0x000fc4000f8e0208 */
[----:B------:R-:W-:Y:S02]  /*15a0*/  @!UP0 UIMAD UR4, UR7, UR19, UR5 ;  /* 0x00000013070482a4 */ /* 0x000fe4000f8e0205 */
[----:B------:R-:W-:Y:S02]  /*15b0*/  UIMAD UR46, UR20, UR11, UR46 ;  /* 0x0000000b142e72a4 */ /* 0x000fe4000f8e022e */
[----:B------:R-:W-:Y:S01]  /*15c0*/  UIMAD UR47, UR4, UR14, UR10 ;  /* 0x0000000e042f72a4 */ /* 0x000fe2000f8e020a */
[----:B------:R-:W-:Y:S02]  /*15d0*/  @!UP0 UMOV UR5, UR6 ;  /* 0x0000000600058c82 */ /* 0x000fe40008000000 */
[----:B------:R-:W-:-:S12]  /*15e0*/  UIMAD UR46, UR5, UR20, UR46 ;  /* 0x00000014052e72a4 */ /* 0x000fd8000f8e022e */
.L_x_18:
[----:B------:R-:W-:-:S09]  /*15f0*/  UISETP.NE.AND UP0, UPT, UR22, 0x1, UPT ;  /* 0x000000011600788c */ /* 0x000fd2000bf05270 */
[----:B------:R-:W-:Y:S05]  /*1600*/  BRA.U UP0, `(.L_x_19) ;  /* 0x0000000100407547 */ /* 0x000fea000b800000 */
[----:B------:R-:W2:Y:S01]  /*1610*/  LDCU.128 UR8, c[0x0][0xc10] ;  /* 0x00018200ff0877ac */ /* 0x000ea20008000c00 */
[----:B------:R-:W3:Y:S01]  /*1620*/  LDCU UR12, c[0x0][0xc0c] ;  /* 0x00018180ff0c77ac */ /* 0x000ee20008000800 */
[----:B------:R-:W4:Y:S01]  /*1630*/  LDCU UR13, c[0x0][0xc20] ;  /* 0x00018400ff0d77ac */ /* 0x000f220008000800 */
[----:B--2---:R-:W-:Y:S02]  /*1640*/  UIMAD.WIDE.U32 UR4, UR46, UR8, URZ ;  /* 0x000000082e0472a5 */ /* 0x004fe4000f8e00ff */
[----:B------:R-:W-:Y:S02]  /*1650*/  UIMAD.WIDE.U32 UR6, UR47, UR11, URZ ;  /* 0x0000000b2f0672a5 */ /* 0x000fe4000f8e00ff */
[----:B---3--:R-:W-:Y:S02]  /*1660*/  UISETP.NE.AND UP0, UPT, UR12, 0x1, UPT ;  /* 0x000000010c00788c */ /* 0x008fe4000bf05270 */
[----:B------:R-:W-:-:S03]  /*1670*/  USHF.R.U32.HI UR5, URZ, UR9, UR5 ;  /* 0x00000009ff057299 */ /* 0x000fc60008011605 */
[----:B------:R-:W-:Y:S01]  /*1680*/  UMOV UR4, UR7 ;  /* 0x0000000700047c82 */ /* 0x000fe20008000000 */
[----:B------:R-:W-:Y:S02]  /*1690*/  USEL UR5, UR46, UR5, !UP0 ;  /* 0x000000052e057287 */ /* 0x000fe4000c000000 */
[----:B------:R-:W-:Y:S02]  /*16a0*/  UISETP.NE.AND UP0, UPT, UR10, 0x1, UPT ;  /* 0x000000010a00788c */ /* 0x000fe4000bf05270 */
[----:B----4-:R-:W-:-:S04]  /*16b0*/  USHF.R.U32.HI UR4, URZ, UR13, UR4 ;  /* 0x0000000dff047299 */ /* 0x010fc80008011604 */
[----:B------:R-:W-:-:S04]  /*16c0*/  USEL UR4, UR47, UR4, !UP0 ;  /* 0x000000042f047287 */ /* 0x000fc8000c000000 */
[----:B------:R-:W-:Y:S02]  /*16d0*/  UIADD3 UR6, UPT, UPT, UR5, -UR4, URZ ;  /* 0x8000000405067290 */ /* 0x000fe4000fffe0ff */
[----:B------:R-:W-:Y:S02]  /*16e0*/  UIADD3 UR4, UPT, UPT, -UR5, UR4, URZ ;  /* 0x0000000405047290 */ /* 0x000fe4000fffe1ff */
[----:B------:R-:W-:Y:S02]  /*16f0*/  UIMAD UR47, UR6, UR10, UR47 ;  /* 0x0000000a062f72a4 */ /* 0x000fe4000f8e022f */
[----:B------:R-:W-:-:S12]  /*1700*/  UIMAD UR46, UR4, UR12, UR46 ;  /* 0x0000000c042e72a4 */ /* 0x000fd8000f8e022e */
.L_x_19:
[----:B------:R-:W-:Y:S01]  /*1710*/  UISETP.NE.AND UP0, UPT, UR18, 0x2, UPT ;  /* 0x000000021200788c */ /* 0x000fe2000bf05270 */
[----:B------:R-:W-:Y:S09]  /*1720*/  BRA.U !UP5, `(.L_x_20) ;  /* 0x000000010d0c7547 */ /* 0x000ff2000b800000 */
[----:B------:R-:W-:Y:S01]  /*1730*/  UCGABAR_WAIT ;  /* 0x0000000000007dc7 */ /* 0x000fe20008000000 */
[----:B------:R-:W-:Y:S01]  /*1740*/  CCTL.IVALL ;  /* 0x00000000ff00798f */ /* 0x000fe20002000000 */
[----:B------:R-:W-:Y:S05]  /*1750*/  BRA `(.L_x_21) ;  /* 0x0000000000047947 */ /* 0x000fea0003800000 */
.L_x_20:
[----:B------:R-:W-:Y:S06]  /*1760*/  BAR.SYNC.DEFER_BLOCKING 0x0 ;  /* 0x0000000000007b1d */ /* 0x000fec0000010000 */
.L_x_21:
[----:B------:R-:W-:Y:S05]  /*1770*/  BRA.U UP0, `(.L_x_22) ;  /* 0x00000025008c7547 */ /* 0x000fea000b800000 */
[----:B------:R-:W2:Y:S01]  /*1780*/  LDCU UR5, c[0x0][0x388] ;  /* 0x00007100ff0577ac */ /* 0x000ea20008000800 */
[----:B------:R-:W3:Y:S01]  /*1790*/  S2UR UR9, SR_CgaCtaId ;  /* 0x00000000000979c3 */ /* 0x000ee20000008800 */
[----:B------:R-:W-:Y:S01]  /*17a0*/  PLOP3.LUT P1, PT, PT, PT, UP3, 0x80, 0x8 ;  /* 0x000000000008781c */ /* 0x000fe20003f2f038 */
[----:B------:R-:W-:Y:S01]  /*17b0*/  IMAD.MOV.U32 R3, RZ, RZ, 0x1 ;  /* 0x00000001ff037424 */ /* 0x000fe200078e00ff */
[----:B------:R-:W4:Y:S01]  /*17c0*/  LDCU UR8, c[0x0][0x38c] ;  /* 0x00007180ff0877ac */ /* 0x000f220008000800 */
[----:B------:R-:W-:Y:S01]  /*17d0*/  ISETP.EQ.OR P2, PT, R2, RZ, P3 ;  /* 0x000000ff0200720c */ /* 0x000fe20001f42670 */
[----:B------:R-:W-:Y:S01]  /*17e0*/  IMAD.MOV.U32 R2, RZ, RZ, RZ ;  /* 0x000000ffff027224 */ /* 0x000fe200078e00ff */
[----:B------:R-:W-:Y:S01]  /*17f0*/  PLOP3.LUT P1, PT, P1, PT, PT, 0x8, 0x80 ;  /* 0x000000000080781c */ /* 0x000fe20000f2e170 */
[----:B------:R-:W4:Y:S01]  /*1800*/  LDCU.64 UR6, c[0x0][0x390] ;  /* 0x00007200ff0677ac */ /* 0x000f220008000a00 */
[----:B------:R-:W-:Y:S02]  /*1810*/  UISETP.NE.AND UP1, UPT, UR18, URZ, UPT ;  /* 0x000000ff1200728c */ /* 0x000fe4000bf25270 */
[----:B------:R-:W-:Y:S01]  /*1820*/  USEL UR37, URZ, 0x1, UP6 ;  /* 0x00000001ff257887 */ /* 0x000fe2000b000000 */
[----:B------:R-:W4:Y:S01]  /*1830*/  LDCU UR54, c[0x0][0x370] ;  /* 0x00006e00ff3677ac */ /* 0x000f220008000800 */
[----:B--2---:R-:W-:Y:S01]  /*1840*/  UIADD3 UR5, UPT, UPT, UR5, 0x3f, URZ ;  /* 0x0000003f05057890 */ /* 0x004fe2000fffe0ff */
[----:B-1----:R-:W1:Y:S03]  /*1850*/  LDCU.64 UR44, c[0x0][0x348] ;  /* 0x00006900ff2c77ac */ /* 0x002e660008000a00 */
[----:B------:R-:W-:Y:S01]  /*1860*/  USHF.R.S32.HI UR4, URZ, 0x1f, UR5 ;  /* 0x0000001fff047899 */ /* 0x000fe20008011405 */
[----:B------:R-:W2:Y:S03]  /*1870*/  LDCU UR53, c[0x0][0x374] ;  /* 0x00006e80ff3577ac */ /* 0x000ea60008000800 */
[----:B------:R-:W-:-:S02]  /*1880*/  ULEA.HI UR4, UR4, UR5, URZ, 0x6 ;  /* 0x0000000504047291 */ /* 0x000fc4000f8f30ff */
[----:B---3--:R-:W-:Y:S02]  /*1890*/  USHF.L.U32 UR5, UR9, 0x5, URZ ;  /* 0x0000000509057899 */ /* 0x008fe400080006ff */
[----:B------:R-:W-:Y:S02]  /*18a0*/  USHF.R.S32.HI UR4, URZ, 0x6, UR4 ;  /* 0x00000006ff047899 */ /* 0x000fe40008011404 */
[----:B------:R-:W-:Y:S02]  /*18b0*/  ULOP3.LUT UR57, UR5, 0x20, URZ, 0xe2, !UPT ;  /* 0x0000002005397892 */ /* 0x000fe4000f8ee2ff */
[----:B----4-:R-:W-:Y:S02]  /*18c0*/  UIMAD UR4, UR4, UR8, URZ ;  /* 0x00000008040472a4 */ /* 0x010fe4000f8e02ff */
[----:B------:R-:W-:Y:S02]  /*18d0*/  USEL UR37, UR37, 0x2, UP1 ;  /* 0x0000000225257887 */ /* 0x000fe40008800000 */
[----:B------:R-:W-:Y:S01]  /*18e0*/  UIMAD UR4, UR4, UR6, URZ ;  /* 0x00000006040472a4 */ /* 0x000fe2000f8e02ff */
[----:B------:R-:W-:Y:S01]  /*18f0*/  UMOV UR30, URZ ;  /* 0x000000ff001e7c82 */ /* 0x000fe20008000000 */
[----:B------:R-:W-:-:S02]  /*1900*/  UMOV UR31, URZ ;  /* 0x000000ff001f7c82 */ /* 0x000fc40008000000 */
[----:B------:R-:W-:Y:S01]  /*1910*/  UIMAD UR55, UR4, UR7, URZ ;  /* 0x00000007043772a4 */ /* 0x000fe2000f8e02ff */
[----:B------:R-:W-:-:S03]  /*1920*/  UMOV UR42, URZ ;  /* 0x000000ff002a7c82 */ /* 0x000fc60008000000 */
[----:B------:R-:W-:Y:S02]  /*1930*/  UISETP.NE.AND UP2, UPT, UR55, URZ, UPT ;  /* 0x000000ff3700728c */ /* 0x000fe4000bf45270 */
[----:B------:R-:W-:-:S04]  /*1940*/  UISETP.LT.U32.AND UP0, UPT, UR55, 0x1b, UPT ;  /* 0x0000001b3700788c */ /* 0x000fc8000bf01070 */
[----:B------:R-:W-:-:S04]  /*1950*/  USEL UR4, UR55, 0x1b, UP0 ;  /* 0x0000001b37047887 */ /* 0x000fc80008000000 */
[----:B------:R-:W-:Y:S02]  /*1960*/  UIADD3 UR5, UPT, UPT, UR4, -0x1, URZ ;  /* 0xffffffff04057890 */ /* 0x000fe4000fffe0ff */
[----:B------:R-:W-:Y:S02]  /*1970*/  @!UP2 UIADD3 UR5, UPT, UPT, UR4, URZ, URZ ;  /* 0x000000ff0405a290 */ /* 0x000fe4000fffe0ff */
[----:B------:R-:W-:Y:S02]  /*1980*/  UIADD3 UR52, UPT, UPT, UR55, -UR4, URZ ;  /* 0x8000000437347290 */ /* 0x000fe4000fffe0ff */
[----:B-12---:R-:W-:-:S12]  /*1990*/  UIADD3 UR56, UPT, UPT, UR5, 0x1, URZ ;  /* 0x0000000105387890 */ /* 0x006fd8000fffe0ff */
.L_x_40:
[----:B------:R-:W1:Y:S01]  /*19a0*/  S2UR UR29, SR_CgaCtaId ;  /* 0x00000000001d79c3 */ /* 0x000e620000008800 */
[----:B------:R-:W-:Y:S01]  /*19b0*/  UMOV UR4, 0x400 ;  /* 0x0000040000047882 */ /* 0x000fe20000000000 */
[----:B------:R-:W-:Y:S01]  /*19c0*/  SHF.L.U32 R0, R3, 0x1f, RZ ;  /* 0x0000001f03007819 */ /* 0x000fe200000006ff */
[----:B------:R-:W-:Y:S02]  /*19d0*/  UISETP.NE.AND UP0, UPT, UR55, URZ, UPT ;  /* 0x000000ff3700728c */ /* 0x000fe4000bf05270 */
[----:B------:R-:W-:Y:S02]  /*19e0*/  USHF.L.U32 UR43, UR46, 0x6, URZ ;  /* 0x000000062e2b7899 */ /* 0x000fe400080006ff */
[----:B------:R-:W-:Y:S01]  /*19f0*/  ULEA UR19, UR47, UR57, 0x6 ;  /* 0x000000392f137291 */ /* 0x000fe2000f8e30ff */
[----:B------:R-:W-:Y:S01]  /*1a00*/  UMOV UR26, URZ ;  /* 0x000000ff001a7c82 */ /* 0x000fe20008000000 */
[----:B------:R-:W-:Y:S01]  /*1a10*/  UMOV UR22, URZ ;  /* 0x000000ff00167c82 */ /* 0x000fe20008000000 */
[----:B------:R-:W-:Y:S01]  /*1a20*/  UMOV UR21, URZ ;  /* 0x000000ff00157c82 */ /* 0x000fe20008000000 */
[----:B------:R-:W-:Y:S01]  /*1a30*/  UMOV UR20, URZ ;  /* 0x000000ff00147c82 */ /* 0x000fe20008000000 */
[----:B-1----:R-:W-:-:S04]  /*1a40*/  ULEA UR29, UR29, UR4, 0x18 ;  /* 0x000000041d1d7291 */ /* 0x002fc8000f8ec0ff */
[----:B------:R-:W-:-:S09]  /*1a50*/  ULEA UR4, UR30, UR29, 0x3 ;  /* 0x0000001d1e047291 */ /* 0x000fd2000f8e18ff */
[----:B------:R1:W2:Y:S01]  /*1a60*/  SYNCS.PHASECHK.TRANS64.TRYWAIT P0, [UR4+0xd8], R0 ;  /* 0x0000d800ff0075a7 */ /* 0x0002a20008001104 */
[----:B------:R-:W-:Y:S05]  /*1a70*/  BRA.U !UP0, `(.L_x_23) ;  /* 0x0000000508a47547 */ /* 0x000fea000b800000 */
[----:B------:R-:W3:Y:S01]  /*1a80*/  LDCU.128 UR12, c[0x0][0x480] ;  /* 0x00009000ff0c77ac */ /* 0x000ee20008000c00 */
[----:B------:R-:W4:Y:S01]  /*1a90*/  LDCU.128 UR8, c[0x0][0x490] ;  /* 0x00009200ff0877ac */ /* 0x000f220008000c00 */
[----:B------:R-:W1:Y:S01]  /*1aa0*/  LDCU.64 UR20, c[0x0][0x4c0] ;  /* 0x00009800ff1477ac */ /* 0x000e620008000a00 */
[----:B------:R-:W1:Y:S01]  /*1ab0*/  LDCU.64 UR16, c[0x0][0x4f0] ;  /* 0x00009e00ff1077ac */ /* 0x000e620008000a00 */
[----:B------:R-:W1:Y:S01]  /*1ac0*/  LDCU UR18, c[0x0][0x4c8] ;  /* 0x00009900ff1277ac */ /* 0x000e620008000800 */
[----:B---3--:R-:W-:Y:S02]  /*1ad0*/  UIMAD.WIDE.U32 UR4, UR43, UR13, URZ ;  /* 0x0000000d2b0472a5 */ /* 0x008fe4000f8e00ff */
[----:B------:R-:W-:Y:S02]  /*1ae0*/  UISETP.NE.AND UP0, UPT, UR12, 0x1, UPT ;  /* 0x000000010c00788c */ /* 0x000fe4000bf05270 */
[----:B------:R-:W-:Y:S01]  /*1af0*/  USHF.R.U32.HI UR5, URZ, UR14, UR5 ;  /* 0x0000000eff057299 */ /* 0x000fe20008011605 */
[----:B------:R-:W3:Y:S03]  /*1b00*/  LDCU UR51, c[0x0][0x38c] ;  /* 0x00007180ff3377ac */ /* 0x000ee60008000800 */
[----:B------:R-:W-:-:S02]  /*1b10*/  USEL UR5, UR43, UR5, !UP0 ;  /* 0x000000052b057287 */ /* 0x000fc4000c000000 */
[----:B------:R-:W-:Y:S02]  /*1b20*/  UISETP.NE.AND UP0, UPT, UR15, 0x1, UPT ;  /* 0x000000010f00788c */ /* 0x000fe4000bf05270 */
[----:B----4-:R-:W-:Y:S01]  /*1b30*/  UIMAD.WIDE.U32 UR6, UR5, UR8, URZ ;  /* 0x00000008050672a5 */ /* 0x010fe2000f8e00ff */
[----:B------:R-:W4:Y:S01]  /*1b40*/  LDCU UR8, c[0x0][0x4a0] ;  /* 0x00009400ff0877ac */ /* 0x000f220008000800 */
[----:B------:R-:W1:Y:S05]  /*1b50*/  LDCU UR23, c[0x0][0x4cc] ;  /* 0x00009980ff1777ac */ /* 0x000e6a0008000800 */
[----:B------:R-:W-:Y:S01]  /*1b60*/  UMOV UR4, UR7 ;  /* 0x0000000700047c82 */ /* 0x000fe20008000000 */
[----:B------:R-:W1:Y:S01]  /*1b70*/  LDCU.64 UR40, c[0x0][0x390] ;  /* 0x00007200ff2877ac */ /* 0x000e620008000a00 */
[----:B------:R-:W-:Y:S01]  /*1b80*/  USHF.R.U32.HI UR4, URZ, UR9, UR4 ;  /* 0x00000009ff047299 */ /* 0x000fe20008011604 */
[----:B------:R-:W1:Y:S03]  /*1b90*/  LDCU UR9, c[0x0][0x4ec] ;  /* 0x00009d80ff0977ac */ /* 0x000e660008000800 */
[----:B------:R-:W-:-:S02]  /*1ba0*/  USEL UR4, UR5, UR4, !UP0 ;  /* 0x0000000405047287 */ /* 0x000fc4000c000000 */
[----:B------:R-:W-:Y:S02]  /*1bb0*/  UISETP.NE.AND UP0, UPT, UR10, 0x1, UPT ;  /* 0x000000010a00788c */ /* 0x000fe4000bf05270 */
[----:B------:R-:W-:Y:S01]  /*1bc0*/  UIMAD.WIDE.U32 UR6, UR4, UR11, URZ ;  /* 0x0000000b040672a5 */ /* 0x000fe2000f8e00ff */
[----:B------:R-:W1:Y:S01]  /*1bd0*/  LDCU.64 UR24, c[0x0][0x4d0] ;  /* 0x00009a00ff1877ac */ /* 0x000e620008000a00 */
[----:B------:R-:W-:-:S05]  /*1be0*/  UIADD3 UR42, UPT, UPT, UR56, UR31, URZ ;  /* 0x0000001f382a7290 */ /* 0x000fca000fffe0ff */
[----:B------:R-:W-:Y:S01]  /*1bf0*/  UMOV UR6, UR7 ;  /* 0x0000000700067c82 */ /* 0x000fe20008000000 */
[----:B------:R-:W-:Y:S02]  /*1c00*/  UIADD3 UR7, UPT, UPT, -UR4, URZ, URZ ;  /* 0x000000ff04077290 */ /* 0x000fe4000fffe1ff */
[----:B----4-:R-:W-:Y:S02]  /*1c10*/  USHF.R.U32.HI UR6, URZ, UR8, UR6 ;  /* 0x00000008ff067299 */ /* 0x010fe40008011606 */
[----:B------:R-:W-:Y:S02]  /*1c20*/  UIADD3 UR8, UPT, UPT, -UR5, URZ, URZ ;  /* 0x000000ff05087290 */ /* 0x000fe4000fffe1ff */
[----:B------:R-:W-:Y:S02]  /*1c30*/  USEL UR14, UR4, UR6, !UP0 ;  /* 0x00000006040e7287 */ /* 0x000fe4000c000000 */
[----:B------:R-:W-:Y:S02]  /*1c40*/  UIMAD UR7, UR15, UR7, UR5 ;  /* 0x000000070f0772a4 */ /* 0x000fe4000f8e0205 */
[----:B------:R-:W-:-:S02]  /*1c50*/  UIADD3 UR6, UPT, UPT, -UR14, URZ, URZ ;  /* 0x000000ff0e067290 */ /* 0x000fc4000fffe1ff */
[----:B------:R-:W-:Y:S02]  /*1c60*/  UIMAD UR8, UR12, UR8, UR43 ;  /* 0x000000080c0872a4 */ /* 0x000fe4000f8e022b */
[----:B------:R-:W-:Y:S02]  /*1c70*/  UIMAD UR13, UR10, UR6, UR4 ;  /* 0x000000060a0d72a4 */ /* 0x000fe4000f8e0204 */
[----:B-1----:R-:W-:Y:S02]  /*1c80*/  UIMAD UR11, UR8, UR20, UR9 ;  /* 0x00000014080b72a4 */ /* 0x002fe4000f8e0209 */
[----:B------:R-:W-:Y:S01]  /*1c90*/  UIMAD UR12, UR7, UR21, UR16 ;  /* 0x00000015070c72a4 */ /* 0x000fe2000f8e0210 */
[----:B------:R-:W1:Y:S02]  /*1ca0*/  LDCU.64 UR4, c[0x0][0x4f8] ;  /* 0x00009f00ff0477ac */ /* 0x000e640008000a00 */
[----:B------:R-:W4:Y:S01]  /*1cb0*/  LDCU UR6, c[0x0][0x500] ;  /* 0x0000a000ff0677ac */ /* 0x000f220008000800 */
[----:B------:R-:W-:Y:S01]  /*1cc0*/  UIMAD UR13, UR13, UR18, UR17 ;  /* 0x000000120d0d72a4 */ /* 0x000fe2000f8e0211 */
[----:B------:R-:W-:Y:S01]  /*1cd0*/  UMOV UR26, URZ ;  /* 0x000000ff001a7c82 */ /* 0x000fe20008000000 */
[----:B------:R-:W-:Y:S01]  /*1ce0*/  UMOV UR7, UR30 ;  /* 0x0000001e00077c82 */ /* 0x000fe20008000000 */
[----:B------:R-:W-:Y:S01]  /*1cf0*/  UMOV UR20, URZ ;  /* 0x000000ff00147c82 */ /* 0x000fe20008000000 */
[----:B------:R-:W-:Y:S01]  /*1d00*/  UMOV UR21, URZ ;  /* 0x000000ff00157c82 */ /* 0x000fe20008000000 */
[----:B---3--:R-:W-:-:S07]  /*1d10*/  UMOV UR22, URZ ;  /* 0x000000ff00167c82 */ /* 0x008fce0008000000 */
.L_x_29:
[----:B------:R-:W-:Y:S01]  /*1d20*/  @!P3 MOV R4, 0x2000 ;  /* 0x000020000004b802 */ /* 0x000fe20000000f00 */
[----:B------:R-:W-:Y:S01]  /*1d30*/  ULEA UR9, UR7, UR29, 0x3 ;  /* 0x0000001d07097291 */ /* 0x000fe2000f8e18ff */
[----:B--2---:R-:W-:Y:S11]  /*1d40*/  @P0 BRA `(.L_x_24) ;  /* 0x00000000000c0947 */ /* 0x004ff60003800000 */
[----:B------:R-:W-:Y:S04]  /*1d50*/  SHF.L.U32 R5, R3, 0x1f, RZ ;  /* 0x0000001f03057819 */ /* 0x000fe800000006ff */
[----:B------:R-:W2:Y:S02]  /*1d60*/  SYNCS.PHASECHK.TRANS64.TRYWAIT P0, [UR9+0xd8], R5 ;  /* 0x0000d805ff0075a7 */ /* 0x000ea40008001109 */
[----:B--2---:R-:W-:Y:S05]  /*1d70*/  @!P0 BRA `(.L_x_25) ;  /* 0x0000005c009c8947 */ /* 0x004fea0003800000 */
.L_x_24:
[----:B------:R3:W-:Y:S01]  /*1d80*/  @!P3 SYNCS.ARRIVE.TRANS64 RZ, [UR9], R4 ;  /* 0x00000004ffffb9a7 */ /* 0x0007e20008000009 */
[----:B------:R-:W-:Y:S04]  /*1d90*/  ULOP3.LUT UR8, UR37, 0x2, URZ, 0xfc, !UPT ;  /* 0x0000000225087892 */ /* 0x000fe8000f8efcff */
[----:B------:R-:W-:Y:S09]  /*1da0*/  UISETP.NE.AND UP0, UPT, UR8, 0x2, UPT ;  /* 0x000000020800788c */ /* 0x000ff2000bf05270 */
[----:B------:R-:W-:Y:S05]  /*1db0*/  BRA.U UP0, `(.L_x_26) ;  /* 0x0000000100047547 */ /* 0x000fea000b800000 */
[----:B-1--4-:R-:W-:Y:S05]  /*1dc0*/  BPT.TRAP 0x1 ;  /* 0x000000040000795c */ /* 0x012fea0000300000 */
.L_x_26:
[----:B------:R-:W-:Y:S04]  /*1dd0*/  BSSY.RECONVERGENT B0, `(.L_x_27) ;  /* 0x0000003000007945 */ /* 0x000fe80003800200 */
[----:B------:R-:W-:Y:S05]  /*1de0*/  @P2 BRA `(.L_x_28) ;  /* 0x0000000000042947 */ /* 0x000fea0003800000 */
[----:B-1--4-:R-:W-:Y:S05]  /*1df0*/  BPT.TRAP 0x1 ;  /* 0x000000040000795c */ /* 0x012fea0000300000 */
.L_x_28:
[----:B-1--4-:R-:W-:Y:S05]  /*1e00*/  BSYNC.RECONVERGENT B0 ;  /* 0x0000000000007941 */ /* 0x012fea0003800200 */
.L_x_27:
[----:B------:R-:W-:Y:S02]  /*1e10*/  UIADD3 UR8, UPT, UPT, UR7, 0x1, URZ ;  /* 0x0000000107087890 */ /* 0x000fe4000fffe0ff */
[----:B------:R-:W-:Y:S02]  /*1e20*/  UIMAD UR15, UR20, UR23, UR4 ;  /* 0x00000017140f72a4 */ /* 0x000fe4000f8e0204 */
[----:B------:R-:W-:Y:S02]  /*1e30*/  UISETP.NE.AND UP0, UPT, UR8, 0x1b, UPT ;  /* 0x0000001b0800788c */ /* 0x000fe4000bf05270 */
[----:B------:R-:W-:Y:S02]  /*1e40*/  USHF.L.U32 UR16, UR7, 0xc, URZ ;  /* 0x0000000c07107899 */ /* 0x000fe400080006ff */
[----:B------:R-:W-:Y:S02]  /*1e50*/  USEL UR10, URZ, 0x1, UP0 ;  /* 0x00000001ff0a7887 */ /* 0x000fe40008000000 */
[----:B------:R-:W-:Y:S02]  /*1e60*/  USEL UR30, UR8, URZ, UP0 ;  /* 0x000000ff081e7287 */ /* 0x000fe40008000000 */
[----:B------:R-:W-:Y:S02]  /*1e70*/  UIADD3 UR34, UP0, UPT, UR44, 0x80, URZ ;  /* 0x000000802c227890 */ /* 0x000fe4000ff1e0ff */
[----:B------:R-:W-:Y:S01]  /*1e80*/  ULEA UR8, UR30, UR29, 0x3 ;  /* 0x0000001d1e087291 */ /* 0x000fe2000f8e18ff */
[----:B------:R-:W-:Y:S01]  /*1e90*/  LOP3.LUT R3, R3, UR10, RZ, 0x3c, !PT ;  /* 0x0000000a03037c12 */ /* 0x000fe2000f8e3cff */
[----:B------:R-:W-:Y:S02]  /*1ea0*/  USHF.L.U32 UR10, UR26, 0x6, URZ ;  /* 0x000000061a0a7899 */ /* 0x000fe400080006ff */
[----:B------:R-:W-:Y:S01]  /*1eb0*/  UIADD3.X UR35, UPT, UPT, URZ, UR45, URZ, UP0, !UPT ;  /* 0x0000002dff237290 */ /* 0x000fe200087fe4ff */
[----:B--2---:R-:W-:Y:S01]  /*1ec0*/  SHF.L.U32 R0, R3, 0x1f, RZ ;  /* 0x0000001f03007819 */ /* 0x004fe200000006ff */
[----:B------:R-:W-:Y:S02]  /*1ed0*/  UIADD3 UR32, UP3, UPT, UR44, 0x200, URZ ;  /* 0x000002002c207890 */ /* 0x000fe4000ff7e0ff */
[----:B------:R-:W-:Y:S01]  /*1ee0*/  ULOP3.LUT UR17, UR38, UR16, URZ, 0xfc, !UPT ;  /* 0x0000001026117292 */ /* 0x000fe2000f8efcff */
[----:B------:R1:W2:Y:S01]  /*1ef0*/  SYNCS.PHASECHK.TRANS64.TRYWAIT P0, [UR8+0xd8], R0 ;  /* 0x0000d800ff0075a7 */ /* 0x0002a20008001108 */
[----:B------:R-:W-:Y:S02]  /*1f00*/  UIMAD UR8, UR21, UR24, UR5 ;  /* 0x00000018150872a4 */ /* 0x000fe4000f8e0205 */
[----:B------:R-:W-:Y:S02]  /*1f10*/  UIMAD UR7, UR22, UR25, UR6 ;  /* 0x00000019160772a4 */ /* 0x000fe4000f8e0206 */
[----:B------:R-:W-:Y:S02]  /*1f20*/  ULEA UR15, UR8, UR15, 0x5 ;  /* 0x0000000f080f7291 */ /* 0x000fe4000f8e28ff */
[----:B------:R-:W-:Y:S02]  /*1f30*/  UIADD3 UR8, UPT, UPT, UR29, 0x2600, UR16 ;  /* 0x000026001d087890 */ /* 0x000fe4000fffe010 */
[----:B------:R-:W-:Y:S02]  /*1f40*/  ULEA UR7, UR7, UR15, 0xa ;  /* 0x0000000f07077291 */ /* 0x000fe4000f8e50ff */
[----:B------:R-:W-:Y:S02]  /*1f50*/  UIADD3.X UR33, UPT, UPT, URZ, UR45, URZ, UP3, !UPT ;  /* 0x0000002dff217290 */ /* 0x000fe40009ffe4ff */
[----:B------:R-:W-:Y:S02]  /*1f60*/  UPRMT UR7, UR7, 0x5410, URZ ;  /* 0x0000541007077896 */ /* 0x000fe400080000ff */
[----:B------:R-:W-:Y:S02]  /*1f70*/  UIADD3 UR16, UPT, UPT, UR29, 0x1d600, UR17 ;  /* 0x0001d6001d107890 */ /* 0x000fe4000fffe011 */
[----:B------:R-:W-:Y:S02]  /*1f80*/  UIADD3 UR36, UPT, UPT, UR20, 0x1, URZ ;  /* 0x0000000114247890 */ /* 0x000fe4000fffe0ff */
[----:B------:R-:W-:Y:S02]  /*1f90*/  UIADD3 UR28, UPT, UPT, UR21, 0x1, URZ ;  /* 0x00000001151c7890 */ /* 0x000fe4000fffe0ff */
[----:B------:R-:W-:Y:S01]  /*1fa0*/  UISETP.NE.AND UP2, UPT, UR36, UR51, UPT ;  /* 0x000000332400728c */ /* 0x000fe2000bf45270 */
[----:B------:R4:W-:Y:S01]  /*1fb0*/  UTMALDG.5D.IM2COL [UR8], [UR34], UR7 ;  /* 0x00000008220073b4 */ /* 0x0009e20008060007 */
[----:B------:R-:W-:Y:S02]  /*1fc0*/  UIADD3 UR27, UPT, UPT, UR22, 0x1, URZ ;  /* 0x00000001161b7890 */ /* 0x000fe4000fffe0ff */
[----:B------:R-:W-:Y:S01]  /*1fd0*/  UIADD3 UR31, UPT, UPT, UR31, 0x1, URZ ;  /* 0x000000011f1f7890 */ /* 0x000fe2000fffe0ff */
[----:B------:R-:W-:Y:S01]  /*1fe0*/  UMOV UR48, 0x30000 ;  /* 0x0003000000307882 */ /* 0x000fe20000000000 */
[----:B------:R-:W-:Y:S01]  /*1ff0*/  UMOV UR46, 0x0 ;  /* 0x00000000002e7882 */ /* 0x000fe20000000000 */
[----:B------:R-:W-:Y:S01]  /*2000*/  UMOV UR47, 0x10000000 ;  /* 0x10000000002f7882 */ /* 0x000fe20000000000 */
[----:B------:R-:W-:Y:S01]  /*2010*/  UMOV UR17, UR9 ;  /* 0x0000000900117c82 */ /* 0x000fe20008000000 */
[----:B------:R-:W-:Y:S02]  /*2020*/  UMOV UR18, UR10 ;  /* 0x0000000a00127c82 */ /* 0x000fe40008000000 */
[----:B------:R-:W-:Y:S01]  /*2030*/  @UP2 UIADD3 UR28, UPT, UPT, UR21, URZ, URZ ;  /* 0x000000ff151c2290 */ /* 0x000fe2000fffe0ff */
[----:B------:R3:W-:Y:S03]  /*2040*/  UTMALDG.5D.MULTICAST [UR16], [UR32], UR48, desc[UR46] ;  /* 0x00002e10200073b4 */ /* 0x0007e60008021830 */
[----:B------:R-:W-:Y:S11]  /*2050*/  UISETP.NE.AND UP1, UPT, UR28, UR40, UPT ;  /* 0x000000281c00728c */ /* 0x000ff6000bf25270 */
[----:B------:R-:W-:Y:S04]  /*2060*/  @UP1 UIADD3 UR27, UPT, UPT, UR22, URZ, URZ ;  /* 0x000000ff161b1290 */ /* 0x000fe8000fffe0ff */
[----:B------:R-:W-:Y:S02]  /*2070*/  UISETP.NE.AND UP0, UPT, UR27, UR41, UPT ;  /* 0x000000291b00728c */ /* 0x000fe4000bf05270 */
[----:B----4-:R-:W-:Y:S09]  /*2080*/  UIADD3 UR8, UPT, UPT, UR26, 0x1, URZ ;  /* 0x000000011a087890 */ /* 0x010ff2000fffe0ff */
[----:B------:R-:W-:Y:S01]  /*2090*/  @UP0 UIADD3 UR8, UPT, UPT, UR26, URZ, URZ ;  /* 0x000000ff1a080290 */ /* 0x000fe2000fffe0ff */
[----:B------:R-:W-:Y:S06]  /*20a0*/  UMOV UR7, UR30 ;  /* 0x0000001e00077c82 */ /* 0x000fec0008000000 */
[----:B------:R-:W-:Y:S01]  /*20b0*/  UMOV UR26, UR8 ;  /* 0x00000008001a7c82 */ /* 0x000fe20008000000 */
[----:B---3--:R-:W-:Y:S02]  /*20c0*/  USEL UR22, UR27, URZ, UP0 ;  /* 0x000000ff1b167287 */ /* 0x008fe40008000000 */
[----:B------:R-:W-:Y:S02]  /*20d0*/  UISETP.NE.AND UP0, UPT, UR31, UR42, UPT ;  /* 0x0000002a1f00728c */ /* 0x000fe4000bf05270 */
[----:B------:R-:W-:Y:S02]  /*20e0*/  USEL UR20, UR36, URZ, UP2 ;  /* 0x000000ff24147287 */ /* 0x000fe40009000000 */
[----:B------:R-:W-:Y:S05]  /*20f0*/  USEL UR21, UR28, URZ, UP1 ;  /* 0x000000ff1c157287 */ /* 0x000fea0008800000 */
[----:B-1----:R-:W-:Y:S07]  /*2100*/  BRA.U UP0, `(.L_x_29) ;  /* 0xfffffffd00047547 */ /* 0x002fee000b83ffff */
.L_x_23:
[----:B------:R-:W-:Y:S01]  /*2110*/  ULEA UR4, UR30, UR29, 0x3 ;  /* 0x0000001d1e047291 */ /* 0x000fe2000f8e18ff */
[----:B-1----:R-:W-:Y:S01]  /*2120*/  SHF.L.U32 R0, R3, 0x1f, RZ ;  /* 0x0000001f03007819 */ /* 0x002fe200000006ff */
[----:B------:R-:W-:Y:S01]  /*2130*/  @!P1 SYNCS.ARRIVE.TRANS64.A1T0 RZ, [UR29+0x1c8], RZ ;  /* 0x0001c8ffffff99a7 */ /* 0x000fe2000810001d */
[----:B------:R-:W-:-:S06]  /*2140*/  UISETP.GE.AND UP0, UPT, UR52, 0x1, UPT ;  /* 0x000000013400788c */ /* 0x000fcc000bf06270 */
[----:B--2---:R1:W2:Y:S03]  /*2150*/  SYNCS.PHASECHK.TRANS64.TRYWAIT P0, [UR4+0xd8], R0 ;  /* 0x0000d800ff0075a7 */ /* 0x0042a60008001104 */
[----:B------:R-:W-:Y:S05]  /*2160*/  BRA.U !UP0, `(.L_x_30) ;  /* 0x00000005089c7547 */ /* 0x000fea000b800000 */
[----:B------:R-:W3:Y:S01]  /*2170*/  LDCU.128 UR8, c[0x0][0x480] ;  /* 0x00009000ff0877ac */ /* 0x000ee20008000c00 */
[----:B------:R-:W4:Y:S01]  /*2180*/  LDCU.128 UR32, c[0x0][0x490] ;  /* 0x00009200ff2077ac */ /* 0x000f220008000c00 */
[----:B------:R-:W1:Y:S01]  /*2190*/  LDCU UR13, c[0x0][0x4c8] ;  /* 0x00009900ff0d77ac */ /* 0x000e620008000800 */
        /* <DEDUP_REMOVED lines=14> */
[----:B------:R-:W4:Y:S03]  /*2280*/  LDCU.64 UR32, c[0x0][0x4c0] ;  /* 0x00009800ff2077ac */ /* 0x000f260008000a00 */
[----:B------:R-:W-:-:S02]  /*2290*/  USEL UR4, UR5, UR4, !UP0 ;  /* 0x0000000405047287 */ /* 0x000fc4000c000000 */
[----:B------:R-:W-:Y:S02]  /*22a0*/  UISETP.NE.AND UP0, UPT, UR34, 0x1, UPT ;  /* 0x000000012200788c */ /* 0x000fe4000bf05270 */
[----:B------:R-:W-:Y:S01]  /*22b0*/  UIMAD.WIDE.U32 UR6, UR4, UR35, URZ ;  /* 0x00000023040672a5 */ /* 0x000fe2000f8e00ff */
[----:B------:R-:W1:Y:S01]  /*22c0*/  LDCU.64 UR24, c[0x0][0x4d0] ;  /* 0x00009a00ff1877ac */ /* 0x000e620008000a00 */
[----:B------:R-:W-:-:S05]  /*22d0*/  UIADD3 UR42, UPT, UPT, UR52, UR42, URZ ;  /* 0x0000002a342a7290 */ /* 0x000fca000fffe0ff */
[----:B------:R-:W-:Y:S01]  /*22e0*/  UMOV UR6, UR7 ;  /* 0x0000000700067c82 */ /* 0x000fe20008000000 */
[----:B------:R-:W-:Y:S02]  /*22f0*/  UIADD3 UR7, UPT, UPT, -UR5, URZ, URZ ;  /* 0x000000ff05077290 */ /* 0x000fe4000fffe1ff */
[----:B---3--:R-:W-:Y:S02]  /*2300*/  USHF.R.U32.HI UR6, URZ, UR9, UR6 ;  /* 0x00000009ff067299 */ /* 0x008fe40008011606 */
[----:B------:R-:W-:Y:S02]  /*2310*/  UIMAD UR7, UR8, UR7, UR43 ;  /* 0x00000007080772a4 */ /* 0x000fe4000f8e022b */
[----:B------:R-:W-:Y:S02]  /*2320*/  USEL UR14, UR4, UR6, !UP0 ;  /* 0x00000006040e7287 */ /* 0x000fe4000c000000 */
[----:B------:R-:W-:Y:S02]  /*2330*/  UIADD3 UR6, UPT, UPT, -UR4, URZ, URZ ;  /* 0x000000ff04067290 */ /* 0x000fe4000fffe1ff */
[----:B------:R-:W-:-:S02]  /*2340*/  UIADD3 UR9, UPT, UPT, -UR14, URZ, URZ ;  /* 0x000000ff0e097290 */ /* 0x000fc4000fffe1ff */
[----:B------:R-:W-:Y:S02]  /*2350*/  UIMAD UR12, UR11, UR6, UR5 ;  /* 0x000000060b0c72a4 */ /* 0x000fe4000f8e0205 */
[----:B------:R-:W-:Y:S02]  /*2360*/  UIMAD UR9, UR34, UR9, UR4 ;  /* 0x00000009220972a4 */ /* 0x000fe4000f8e0204 */
[----:B----4-:R-:W-:Y:S01]  /*2370*/  UIMAD UR11, UR7, UR32, UR10 ;  /* 0x00000020070b72a4 */ /* 0x010fe2000f8e020a */
[----:B------:R-:W3:Y:S02]  /*2380*/  LDCU.64 UR4, c[0x0][0x4f8] ;  /* 0x00009f00ff0477ac */ /* 0x000ee40008000a00 */
[----:B------:R-:W4:Y:S01]  /*2390*/  LDCU UR6, c[0x0][0x500] ;  /* 0x0000a000ff0677ac */ /* 0x000f220008000800 */
[----:B-1----:R-:W-:Y:S02]  /*23a0*/  UIMAD UR12, UR12, UR33, UR16 ;  /* 0x000000210c0c72a4 */ /* 0x002fe4000f8e0210 */
[----:B------:R-:W-:Y:S01]  /*23b0*/  UIMAD UR13, UR9, UR13, UR17 ;  /* 0x0000000d090d72a4 */ /* 0x000fe2000f8e0211 */
[----:B------:R-:W-:Y:S01]  /*23c0*/  UMOV UR36, UR52 ;  /* 0x0000003400247c82 */ /* 0x000fe20008000000 */
[----:B------:R-:W-:-:S10]  /*23d0*/  UMOV UR7, UR30 ;  /* 0x0000001e00077c82 */ /* 0x000fd40008000000 */
.L_x_36:
[----:B------:R-:W-:Y:S01]  /*23e0*/  @!P3 MOV R4, 0x2000 ;  /* 0x000020000004b802 */ /* 0x000fe20000000f00 */
[----:B------:R-:W-:Y:S01]  /*23f0*/  ULEA UR9, UR7, UR29, 0x3 ;  /* 0x0000001d07097291 */ /* 0x000fe2000f8e18ff */
[----:B--23--:R-:W-:Y:S11]  /*2400*/  @P0 BRA `(.L_x_31) ;  /* 0x00000000000c0947 */ /* 0x00cff60003800000 */
[----:B------:R-:W-:Y:S04]  /*2410*/  SHF.L.U32 R5, R3, 0x1f, RZ ;  /* 0x0000001f03057819 */ /* 0x000fe800000006ff */
[----:B------:R-:W1:Y:S02]  /*2420*/  SYNCS.PHASECHK.TRANS64.TRYWAIT P0, [UR9+0xd8], R5 ;  /* 0x0000d805ff0075a7 */ /* 0x000e640008001109 */
[----:B-1----:R-:W-:Y:S05]  /*2430*/  @!P0 BRA `(.L_x_32) ;  /* 0x0000005800048947 */ /* 0x002fea0003800000 */
.L_x_31:
[----:B------:R2:W-:Y:S01]  /*2440*/  @!P3 SYNCS.ARRIVE.TRANS64 RZ, [UR9], R4 ;  /* 0x00000004ffffb9a7 */ /* 0x0005e20008000009 */
[----:B------:R-:W-:Y:S04]  /*2450*/  ULOP3.LUT UR8, UR37, 0x2, URZ, 0xfc, !UPT ;  /* 0x0000000225087892 */ /* 0x000fe8000f8efcff */
[----:B------:R-:W-:Y:S09]  /*2460*/  UISETP.NE.AND UP0, UPT, UR8, 0x2, UPT ;  /* 0x000000020800788c */ /* 0x000ff2000bf05270 */
[----:B------:R-:W-:Y:S05]  /*2470*/  BRA.U UP0, `(.L_x_33) ;  /* 0x0000000100047547 */ /* 0x000fea000b800000 */
[----:B---34-:R-:W-:Y:S05]  /*2480*/  BPT.TRAP 0x1 ;  /* 0x000000040000795c */ /* 0x018fea0000300000 */
.L_x_33:
[----:B------:R-:W-:Y:S04]  /*2490*/  BSSY.RECONVERGENT B0, `(.L_x_34) ;  /* 0x0000003000007945 */ /* 0x000fe80003800200 */
[----:B------:R-:W-:Y:S05]  /*24a0*/  @P2 BRA `(.L_x_35) ;  /* 0x0000000000042947 */ /* 0x000fea0003800000 */
[----:B---34-:R-:W-:Y:S05]  /*24b0*/  BPT.TRAP 0x1 ;  /* 0x000000040000795c */ /* 0x018fea0000300000 */
.L_x_35:
[----:B---34-:R-:W-:Y:S05]  /*24c0*/  BSYNC.RECONVERGENT B0 ;  /* 0x0000000000007941 */ /* 0x018fea0003800200 */
.L_x_34:
[----:B------:R-:W-:Y:S02]  /*24d0*/  UIADD3 UR8, UPT, UPT, UR7, 0x1, URZ ;  /* 0x0000000107087890 */ /* 0x000fe4000fffe0ff */
[----:B------:R-:W-:Y:S02]  /*24e0*/  UIMAD UR16, UR20, UR23, UR4 ;  /* 0x00000017141072a4 */ /* 0x000fe4000f8e0204 */
[----:B------:R-:W-:Y:S02]  /*24f0*/  UISETP.NE.AND UP0, UPT, UR8, 0x1b, UPT ;  /* 0x0000001b0800788c */ /* 0x000fe4000bf05270 */
[----:B------:R-:W-:Y:S02]  /*2500*/  UIMAD UR15, UR21, UR24, UR5 ;  /* 0x00000018150f72a4 */ /* 0x000fe4000f8e0205 */
[----:B------:R-:W-:Y:S02]  /*2510*/  USEL UR10, URZ, 0x1, UP0 ;  /* 0x00000001ff0a7887 */ /* 0x000fe40008000000 */
[----:B------:R-:W-:Y:S02]  /*2520*/  USEL UR30, UR8, URZ, UP0 ;  /* 0x000000ff081e7287 */ /* 0x000fe40008000000 */
[----:B------:R-:W-:Y:S02]  /*2530*/  ULEA UR15, UR15, UR16, 0x5 ;  /* 0x000000100f0f7291 */ /* 0x000fe4000f8e28ff */
[----:B------:R-:W-:Y:S01]  /*2540*/  ULEA UR8, UR30, UR29, 0x3 ;  /* 0x0000001d1e087291 */ /* 0x000fe2000f8e18ff */
[----:B------:R-:W-:Y:S01]  /*2550*/  LOP3.LUT R3, R3, UR10, RZ, 0x3c, !PT ;  /* 0x0000000a03037c12 */ /* 0x000fe2000f8e3cff */
[----:B------:R-:W-:Y:S02]  /*2560*/  UIADD3 UR34, UP0, UPT, UR44, 0x80, URZ ;  /* 0x000000802c227890 */ /* 0x000fe4000ff1e0ff */
[----:B------:R-:W-:Y:S01]  /*2570*/  USHF.L.U32 UR10, UR26, 0x6, URZ ;  /* 0x000000061a0a7899 */ /* 0x000fe200080006ff */
[----:B-1----:R-:W-:Y:S01]  /*2580*/  SHF.L.U32 R0, R3, 0x1f, RZ ;  /* 0x0000001f03007819 */ /* 0x002fe200000006ff */
[----:B------:R-:W-:Y:S02]  /*2590*/  UIADD3.X UR35, UPT, UPT, URZ, UR45, URZ, UP0, !UPT ;  /* 0x0000002dff237290 */ /* 0x000fe400087fe4ff */
[----:B------:R-:W-:Y:S01]  /*25a0*/  UIADD3 UR32, UP3, UPT, UR44, 0x200, URZ ;  /* 0x000002002c207890 */ /* 0x000fe2000ff7e0ff */
[----:B------:R1:W3:Y:S01]  /*25b0*/  SYNCS.PHASECHK.TRANS64.TRYWAIT P0, [UR8+0xd8], R0 ;  /* 0x0000d800ff0075a7 */ /* 0x0002e20008001108 */
[----:B------:R-:W-:Y:S02]  /*25c0*/  USHF.L.U32 UR8, UR7, 0xc, URZ ;  /* 0x0000000c07087899 */ /* 0x000fe400080006ff */
[----:B------:R-:W-:Y:S02]  /*25d0*/  UIMAD UR7, UR22, UR25, UR6 ;  /* 0x00000019160772a4 */ /* 0x000fe4000f8e0206 */
[----:B------:R-:W-:Y:S02]  /*25e0*/  ULOP3.LUT UR18, UR38, UR8, URZ, 0xfc, !UPT ;  /* 0x0000000826127292 */ /* 0x000fe4000f8efcff */
[----:B------:R-:W-:Y:S02]  /*25f0*/  ULEA UR7, UR7, UR15, 0xa ;  /* 0x0000000f07077291 */ /* 0x000fe4000f8e50ff */
[----:B------:R-:W-:Y:S02]  /*2600*/  UIADD3 UR8, UPT, UPT, UR29, 0x2600, UR8 ;  /* 0x000026001d087890 */ /* 0x000fe4000fffe008 */
[----:B------:R-:W-:Y:S02]  /*2610*/  UPRMT UR7, UR7, 0x5410, URZ ;  /* 0x0000541007077896 */ /* 0x000fe400080000ff */
[----:B------:R-:W-:Y:S02]  /*2620*/  UIADD3.X UR33, UPT, UPT, URZ, UR45, URZ, UP3, !UPT ;  /* 0x0000002dff217290 */ /* 0x000fe40009ffe4ff */
[----:B------:R-:W-:Y:S02]  /*2630*/  UIADD3 UR16, UPT, UPT, UR29, 0x1d600, UR18 ;  /* 0x0001d6001d107890 */ /* 0x000fe4000fffe012 */
[----:B------:R-:W-:Y:S02]  /*2640*/  UIADD3 UR31, UPT, UPT, UR20, 0x1, URZ ;  /* 0x00000001141f7890 */ /* 0x000fe4000fffe0ff */
[----:B------:R-:W-:Y:S01]  /*2650*/  UIADD3 UR28, UPT, UPT, UR21, 0x1, URZ ;  /* 0x00000001151c7890 */ /* 0x000fe2000fffe0ff */
[----:B------:R4:W-:Y:S01]  /*2660*/  UTMALDG.5D.IM2COL [UR8], [UR34], UR7 ;  /* 0x00000008220073b4 */ /* 0x0009e20008060007 */
[----:B------:R-:W-:Y:S02]  /*2670*/  UISETP.NE.AND UP2, UPT, UR31, UR48, UPT ;  /* 0x000000301f00728c */ /* 0x000fe4000bf45270 */
[----:B------:R-:W-:Y:S01]  /*2680*/  UIADD3 UR27, UPT, UPT, UR22, 0x1, URZ ;  /* 0x00000001161b7890 */ /* 0x000fe2000fffe0ff */
[----:B------:R-:W-:Y:S01]  /*2690*/  UMOV UR43, 0x30000 ;  /* 0x00030000002b7882 */ /* 0x000fe20000000000 */
[----:B------:R-:W-:Y:S01]  /*26a0*/  UMOV UR46, 0x0 ;  /* 0x00000000002e7882 */ /* 0x000fe20000000000 */
[----:B------:R-:W-:Y:S01]  /*26b0*/  UMOV UR47, 0x10000000 ;  /* 0x10000000002f7882 */ /* 0x000fe20000000000 */
[----:B------:R-:W-:Y:S01]  /*26c0*/  UMOV UR17, UR9 ;  /* 0x0000000900117c82 */ /* 0x000fe20008000000 */
[----:B------:R-:W-:Y:S02]  /*26d0*/  UMOV UR18, UR10 ;  /* 0x0000000a00127c82 */ /* 0x000fe40008000000 */
[----:B------:R2:W-:Y:S02]  /*26e0*/  UTMALDG.5D.MULTICAST [UR16], [UR32], UR43, desc[UR46] ;  /* 0x00002e10200073b4 */ /* 0x0005e4000802182b */
[----:B------:R-:W-:Y:S04]  /*26f0*/  @UP2 UIADD3 UR28, UPT, UPT, UR21, URZ, URZ ;  /* 0x000000ff151c2290 */ /* 0x000fe8000fffe0ff */
[----:B------:R-:W-:Y:S11]  /*2700*/  UISETP.NE.AND UP1, UPT, UR28, UR40, UPT ;  /* 0x000000281c00728c */ /* 0x000ff6000bf25270 */
[----:B------:R-:W-:Y:S04]  /*2710*/  @UP1 UIADD3 UR27, UPT, UPT, UR22, URZ, URZ ;  /* 0x000000ff161b1290 */ /* 0x000fe8000fffe0ff */
[----:B------:R-:W-:Y:S02]  /*2720*/  UISETP.NE.AND UP0, UPT, UR27, UR41, UPT ;  /* 0x000000291b00728c */ /* 0x000fe4000bf05270 */
[----:B----4-:R-:W-:Y:S09]  /*2730*/  UIADD3 UR8, UPT, UPT, UR26, 0x1, URZ ;  /* 0x000000011a087890 */ /* 0x010ff2000fffe0ff */
[----:B------:R-:W-:Y:S02]  /*2740*/  @UP0 UIADD3 UR8, UPT, UPT, UR26, URZ, URZ ;  /* 0x000000ff1a080290 */ /* 0x000fe4000fffe0ff */
[----:B------:R-:W-:Y:S05]  /*2750*/  UIADD3 UR7, UPT, UPT, UR36, -0x1, URZ ;  /* 0xffffffff24077890 */ /* 0x000fea000fffe0ff */
[----:B------:R-:W-:Y:S01]  /*2760*/  UMOV UR26, UR8 ;  /* 0x00000008001a7c82 */ /* 0x000fe20008000000 */
[----:B--2---:R-:W-:Y:S02]  /*2770*/  USEL UR22, UR27, URZ, UP0 ;  /* 0x000000ff1b167287 */ /* 0x004fe40008000000 */
[----:B------:R-:W-:Y:S02]  /*2780*/  UISETP.GT.U32.AND UP0, UPT, UR36, 0x1, UPT ;  /* 0x000000012400788c */ /* 0x000fe4000bf04070 */
[----:B------:R-:W-:Y:S02]  /*2790*/  USEL UR20, UR31, URZ, UP2 ;  /* 0x000000ff1f147287 */ /* 0x000fe40009000000 */
[----:B------:R-:W-:Y:S01]  /*27a0*/  USEL UR21, UR28, URZ, UP1 ;  /* 0x000000ff1c157287 */ /* 0x000fe20008800000 */
[----:B------:R-:W-:Y:S01]  /*27b0*/  UMOV UR36, UR7 ;  /* 0x0000000700247c82 */ /* 0x000fe20008000000 */
[----:B------:R-:W-:Y:S03]  /*27c0*/  UMOV UR7, UR30 ;  /* 0x0000001e00077c82 */ /* 0x000fe60008000000 */
[----:B-1----:R-:W-:Y:S07]  /*27d0*/  BRA.U UP0, `(.L_x_36) ;  /* 0xfffffffd00007547 */ /* 0x002fee000b83ffff */
.L_x_30:
[----:B------:R-:W-:Y:S01]  /*27e0*/  SHF.L.U32 R4, R2, 0x1f, RZ ;  /* 0x0000001f02047819 */ /* 0x000fe200000006ff */
[----:B------:R-:W-:-:S03]  /*27f0*/  NOP ;  /* 0x0000000000007918 */ /* 0x000fc60000000000 */
[----:B--23--:R-:W2:Y:S02]  /*2800*/  SYNCS.PHASECHK.TRANS64.TRYWAIT P0, [UR29+0x1d0], R4 ;  /* 0x0001d004ff0075a7 */ /* 0x00cea4000800111d */
[----:B--2---:R-:W-:Y:S05]  /*2810*/  @!P0 BRA `(.L_x_37) ;  /* 0x0000005400248947 */ /* 0x004fea0003800000 */
.L_x_121:
[----:B-1----:R-:W1:Y:S01]  /*2820*/  LDS.128 R4, [UR29+0x210] ;  /* 0x0002101dff047984 */ /* 0x002e620008000c00 */
[----:B------:R-:W-:Y:S02]  /*2830*/  UIADD3 UR4, UPT, UPT, UR29, 0x1d8, URZ ;  /* 0x000001d81d047890 */ /* 0x000fe4000fffe0ff */
[----:B------:R-:W-:Y:S01]  /*2840*/  UISETP.GE.AND UP0, UPT, UR39, 0x1, UPT ;  /* 0x000000012700788c */ /* 0x000fe2000bf06270 */
[----:B------:R-:W-:Y:S01]  /*2850*/  @!PT LDS RZ, [RZ] ;  /* 0x00000000fffff984 */ /* 0x000fe20000000800 */
[----:B------:R-:W-:Y:S01]  /*2860*/  @!PT LDS RZ, [RZ] ;  /* 0x00000000fffff984 */ /* 0x000fe20000000800 */
[----:B------:R-:W-:Y:S01]  /*2870*/  @!PT LDS RZ, [RZ] ;  /* 0x00000000fffff984 */ /* 0x000fe20000000800 */
[----:B------:R-:W-:Y:S01]  /*2880*/  @!PT LDS RZ, [RZ] ;  /* 0x00000000fffff984 */ /* 0x000fe20000000800 */
[----:B------:R2:W-:Y:S06]  /*2890*/  MEMBAR.ALL.CTA ;  /* 0x0000000000007992 */ /* 0x0005ec0000008000 */
[----:B--2---:R-:W2:Y:S01]  /*28a0*/  FENCE.VIEW.ASYNC.S ;  /* 0x00000000000073c6 */ /* 0x004ea20000000000 */
[----:B------:R-:W-:-:S09]  /*28b0*/  UPRMT UR4, URZ, 0x654, UR4 ;  /* 0x00000654ff047896 */ /* 0x000fd20008000004 */
[----:B--2---:R-:W-:Y:S01]  /*28c0*/  SYNCS.ARRIVE.TRANS64.RED.A1T0 RZ, [UR4], RZ ;  /* 0x000000ffffff79a7 */ /* 0x004fe20008100404 */
[----:B-1----:R-:W-:-:S13]  /*28d0*/  LOP3.LUT P0, RZ, R6, 0x1, RZ, 0xc0, !PT ;  /* 0x0000000106ff7812 */ /* 0x002fda000780c0ff */
[----:B------:R-:W-:Y:S01]  /*28e0*/  VOTEU.ANY UP1, P0 ;  /* 0x0000000000ff7886 */ /* 0x000fe20000020100 */
[----:B------:R-:W-:-:S13]  /*28f0*/  PLOP3.LUT P0, PT, PT, PT, UP1, 0x80, 0x8 ;  /* 0x000000000008781c */ /* 0x000fda0003f0f018 */
[----:B------:R-:W-:Y:S02]  /*2900*/  @P0 MOV R0, R4 ;  /* 0x0000000400000202 */ /* 0x000fe40000000f00 */
[----:B------:R-:W-:Y:S02]  /*2910*/  @P0 LOP3.LUT R4, R5, 0xffff, RZ, 0xc0, !PT ;  /* 0x0000ffff05040812 */ /* 0x000fe400078ec0ff */
[----:B------:R-:W-:Y:S02]  /*2920*/  @P0 R2UR UR6, R0 ;  /* 0x00000000000602ca */ /* 0x000fe400000e0000 */
[----:B------:R-:W-:-:S11]  /*2930*/  @P0 R2UR UR5, R4 ;  /* 0x00000000040502ca */ /* 0x000fd600000e0000 */
[----:B------:R-:W-:Y:S02]  /*2940*/  @UP1 UMOV UR50, UR6 ;  /* 0x0000000600321c82 */ /* 0x000fe40008000000 */
[----:B------:R-:W-:Y:S01]  /*2950*/  @UP1 UMOV UR49, UR5 ;  /* 0x0000000500311c82 */ /* 0x000fe20008000000 */
[----:B------:R-:W-:Y:S05]  /*2960*/  BRA.U !UP0, `(.L_x_38) ;  /* 0x0000000108d47547 */ /* 0x000fea000b800000 */
[----:B------:R-:W1:Y:S01]  /*2970*/  LDCU.128 UR16, c[0x0][0xc10] ;  /* 0x00018200ff1077ac */ /* 0x000e620008000c00 */
[----:B------:R-:W2:Y:S01]  /*2980*/  LDCU UR21, c[0x0][0xc20] ;  /* 0x00018400ff1577ac */ /* 0x000ea20008000800 */
[----:B------:R-:W3:Y:S01]  /*2990*/  LDCU UR20, c[0x0][0xc0c] ;  /* 0x00018180ff1477ac */ /* 0x000ee20008000800 */
[----:B------:R-:W4:Y:S01]  /*29a0*/  LDCU.64 UR12, c[0x0][0xc28] ;  /* 0x00018500ff0c77ac */ /* 0x000f220008000a00 */
[----:B------:R-:W-:Y:S02]  /*29b0*/  UISETP.NE.AND UP3, UPT, UR39, 0x1, UPT ;  /* 0x000000012700788c */ /* 0x000fe4000bf65270 */
[----:B-1----:R-:W-:Y:S02]  /*29c0*/  UIMAD.WIDE.U32 UR4, UR53, UR19, URZ ;  /* 0x00000013350472a5 */ /* 0x002fe4000f8e00ff */
[----:B------:R-:W-:Y:S02]  /*29d0*/  UIMAD.WIDE.U32 UR6, UR54, UR16, URZ ;  /* 0x00000010360672a5 */ /* 0x000fe4000f8e00ff */
[----:B------:R-:W-:-:S02]  /*29e0*/  UISETP.NE.AND UP0, UPT, UR18, 0x1, UPT ;  /* 0x000000011200788c */ /* 0x000fc4000bf05270 */
[----:B------:R-:W-:Y:S01]  /*29f0*/  UIMAD.WIDE.U32 UR14, UR49, UR19, URZ ;  /* 0x00000013310e72a5 */ /* 0x000fe2000f8e00ff */
[----:B------:R-:W-:Y:S01]  /*2a00*/  UMOV UR4, UR5 ;  /* 0x0000000500047c82 */ /* 0x000fe20008000000 */
[----:B---3--:R-:W-:Y:S02]  /*2a10*/  UISETP.NE.AND UP2, UPT, UR20, 0x1, UPT ;  /* 0x000000011400788c */ /* 0x008fe4000bf45270 */
[----:B--2---:R-:W-:Y:S02]  /*2a20*/  USHF.R.U32.HI UR5, URZ, UR21, UR4 ;  /* 0x00000015ff057299 */ /* 0x004fe40008011604 */
[----:B------:R-:W-:Y:S01]  /*2a30*/  UIMAD.WIDE.U32 UR10, UR50, UR16, URZ ;  /* 0x00000010320a72a5 */ /* 0x000fe2000f8e00ff */
[----:B------:R-:W-:Y:S01]  /*2a40*/  UMOV UR4, UR7 ;  /* 0x0000000700047c82 */ /* 0x000fe20008000000 */
[----:B------:R-:W-:Y:S02]  /*2a50*/  USEL UR5, UR53, UR5, !UP0 ;  /* 0x0000000535057287 */ /* 0x000fe4000c000000 */
[----:B------:R-:W-:-:S02]  /*2a60*/  USHF.R.U32.HI UR4, URZ, UR17, UR4 ;  /* 0x00000011ff047299 */ /* 0x000fc40008011604 */
[----:B----4-:R-:W-:Y:S02]  /*2a70*/  UIMAD.WIDE.U32 UR8, UR5, UR12, URZ ;  /* 0x0000000c050872a5 */ /* 0x010fe4000f8e00ff */
[----:B------:R-:W-:Y:S01]  /*2a80*/  USEL UR6, UR54, UR4, !UP2 ;  /* 0x0000000436067287 */ /* 0x000fe2000d000000 */
[----:B------:R-:W-:Y:S02]  /*2a90*/  UMOV UR10, UR11 ;  /* 0x0000000b000a7c82 */ /* 0x000fe40008000000 */
[----:B------:R-:W-:Y:S01]  /*2aa0*/  UMOV UR4, UR15 ;  /* 0x0000000f00047c82 */ /* 0x000fe20008000000 */
[----:B------:R-:W-:Y:S01]  /*2ab0*/  UIMAD.WIDE.U32 UR14, UR6, UR12, URZ ;  /* 0x0000000c060e72a5 */ /* 0x000fe2000f8e00ff */
[----:B------:R-:W-:Y:S01]  /*2ac0*/  UMOV UR8, UR9 ;  /* 0x0000000900087c82 */ /* 0x000fe20008000000 */
[----:B------:R-:W-:Y:S02]  /*2ad0*/  USHF.R.U32.HI UR4, URZ, UR21, UR4 ;  /* 0x00000015ff047299 */ /* 0x000fe40008011604 */
[----:B------:R-:W-:-:S03]  /*2ae0*/  @UP3 USHF.R.U32.HI UR5, URZ, UR13, UR8 ;  /* 0x0000000dff053299 */ /* 0x000fc60008011608 */
[----:B------:R-:W-:Y:S01]  /*2af0*/  UMOV UR14, UR15 ;  /* 0x0000000f000e7c82 */ /* 0x000fe20008000000 */
[----:B------:R-:W-:Y:S02]  /*2b00*/  USHF.R.U32.HI UR17, URZ, UR17, UR10 ;  /* 0x00000011ff117299 */ /* 0x000fe4000801160a */
[----:B------:R-:W-:Y:S02]  /*2b10*/  USEL UR4, UR49, UR4, !UP0 ;  /* 0x0000000431047287 */ /* 0x000fe4000c000000 */
[----:B------:R-:W-:Y:S02]  /*2b20*/  @UP3 USHF.R.U32.HI UR6, URZ, UR13, UR14 ;  /* 0x0000000dff063299 */ /* 0x000fe4000801160e */
[----:B------:R-:W-:Y:S02]  /*2b30*/  UIMAD UR7, UR39, UR5, URZ ;  /* 0x00000005270772a4 */ /* 0x000fe4000f8e02ff */
[----:B------:R-:W-:Y:S02]  /*2b40*/  USEL UR5, UR50, UR17, !UP2 ;  /* 0x0000001132057287 */ /* 0x000fe4000d000000 */
[----:B------:R-:W-:-:S02]  /*2b50*/  UIMAD UR10, UR39, UR6, URZ ;  /* 0x00000006270a72a4 */ /* 0x000fc4000f8e02ff */
[----:B------:R-:W-:Y:S02]  /*2b60*/  UISETP.GE.AND UP0, UPT, UR4, UR7, UPT ;  /* 0x000000070400728c */ /* 0x000fe4000bf06270 */
[----:B------:R-:W-:Y:S02]  /*2b70*/  UIMAD.WIDE.U32 UR8, UR4, UR12, URZ ;  /* 0x0000000c040872a5 */ /* 0x000fe4000f8e00ff */
[----:B------:R-:W-:Y:S02]  /*2b80*/  UISETP.GE.OR UP0, UPT, UR5, UR10, UP0 ;  /* 0x0000000a0500728c */ /* 0x000fe40008706670 */
[----:B------:R-:W-:-:S03]  /*2b90*/  UIMAD.WIDE.U32 UR10, UR5, UR12, URZ ;  /* 0x0000000c050a72a5 */ /* 0x000fc6000f8e00ff */
[----:B------:R-:W-:Y:S01]  /*2ba0*/  UMOV UR7, UR9 ;  /* 0x0000000900077c82 */ /* 0x000fe20008000000 */
[----:B------:R-:W-:Y:S02]  /*2bb0*/  UIADD3 UR9, UPT, UPT, -UR4, URZ, URZ ;  /* 0x000000ff04097290 */ /* 0x000fe4000fffe1ff */
[----:B------:R-:W-:Y:S02]  /*2bc0*/  USHF.R.U32.HI UR7, URZ, UR13, UR7 ;  /* 0x0000000dff077299 */ /* 0x000fe40008011607 */
[----:B------:R-:W-:Y:S02]  /*2bd0*/  UIMAD UR10, UR18, UR9, UR49 ;  /* 0x00000009120a72a4 */ /* 0x000fe4000f8e0231 */
[----:B------:R-:W-:Y:S01]  /*2be0*/  USEL UR7, UR4, UR7, !UP3 ;  /* 0x0000000704077287 */ /* 0x000fe2000d800000 */
[----:B------:R-:W-:Y:S01]  /*2bf0*/  @!UP0 UMOV UR8, UR11 ;  /* 0x0000000b00088c82 */ /* 0x000fe20008000000 */
[----:B------:R-:W-:Y:S02]  /*2c00*/  UIADD3 UR11, UPT, UPT, -UR5, URZ, URZ ;  /* 0x000000ff050b7290 */ /* 0x000fe4000fffe1ff */
[----:B------:R-:W-:-:S02]  /*2c10*/  @!UP0 USHF.R.U32.HI UR8, URZ, UR13, UR8 ;  /* 0x0000000dff088299 */ /* 0x000fc40008011608 */
[----:B------:R-:W-:Y:S02]  /*2c20*/  UIADD3 UR9, UPT, UPT, -UR7, URZ, URZ ;  /* 0x000000ff07097290 */ /* 0x000fe4000fffe1ff */
[----:B------:R-:W-:Y:S02]  /*2c30*/  @!UP0 USEL UR8, UR5, UR8, !UP3 ;  /* 0x0000000805088287 */ /* 0x000fe4000d800000 */
[----:B------:R-:W-:Y:S02]  /*2c40*/  UIMAD UR9, UR39, UR9, UR4 ;  /* 0x00000009270972a4 */ /* 0x000fe4000f8e0204 */
[----:B------:R-:W-:Y:S02]  /*2c50*/  @!UP0 UIADD3 UR7, UPT, UPT, UR7, -UR8, URZ ;  /* 0x8000000807078290 */ /* 0x000fe4000fffe0ff */
[----:B------:R-:W-:Y:S02]  /*2c60*/  @!UP0 UIMAD UR8, UR9, UR6, UR8 ;  /* 0x00000006090882a4 */ /* 0x000fe4000f8e0208 */
[----:B------:R-:W-:-:S02]  /*2c70*/  @!UP0 UIMAD UR4, UR39, UR7, UR5 ;  /* 0x00000007270482a4 */ /* 0x000fc4000f8e0205 */
[----:B------:R-:W-:Y:S02]  /*2c80*/  UIMAD UR6, UR20, UR11, UR50 ;  /* 0x0000000b140672a4 */ /* 0x000fe4000f8e0232 */
[----:B------:R-:W-:Y:S01]  /*2c90*/  UIMAD UR49, UR4, UR18, UR10 ;  /* 0x00000012043172a4 */ /* 0x000fe2000f8e020a */
[----:B------:R-:W-:Y:S02]  /*2ca0*/  @!UP0 UMOV UR5, UR8 ;  /* 0x0000000800058c82 */ /* 0x000fe40008000000 */
[----:B------:R-:W-:-:S12]  /*2cb0*/  UIMAD UR50, UR5, UR20, UR6 ;  /* 0x00000014053272a4 */ /* 0x000fd8000f8e0206 */
.L_x_38:
[----:B------:R-:W1:Y:S02]  /*2cc0*/  LDCU UR4, c[0x0][0xc30] ;  /* 0x00018600ff0477ac */ /* 0x000e640008000800 */
[----:B-1----:R-:W-:-:S09]  /*2cd0*/  UISETP.NE.AND UP0, UPT, UR4, 0x1, UPT ;  /* 0x000000010400788c */ /* 0x002fd2000bf05270 */
[----:B------:R-:W-:Y:S05]  /*2ce0*/  BRA.U UP0, `(.L_x_39) ;  /* 0x0000000100447547 */ /* 0x000fea000b800000 */
[----:B------:R-:W1:Y:S01]  /*2cf0*/  LDCU.128 UR8, c[0x0][0xc10] ;  /* 0x00018200ff0877ac */ /* 0x000e620008000c00 */
[----:B------:R-:W2:Y:S01]  /*2d00*/  LDCU UR12, c[0x0][0xc0c] ;  /* 0x00018180ff0c77ac */ /* 0x000ea20008000800 */
[----:B------:R-:W3:Y:S01]  /*2d10*/  LDCU UR13, c[0x0][0xc20] ;  /* 0x00018400ff0d77ac */ /* 0x000ee20008000800 */
[----:B-1----:R-:W-:Y:S02]  /*2d20*/  UIMAD.WIDE.U32 UR6, UR50, UR8, URZ ;  /* 0x00000008320672a5 */ /* 0x002fe4000f8e00ff */
[----:B------:R-:W-:Y:S02]  /*2d30*/  UIMAD.WIDE.U32 UR4, UR49, UR11, URZ ;  /* 0x0000000b310472a5 */ /* 0x000fe4000f8e00ff */
[----:B--2---:R-:W-:Y:S02]  /*2d40*/  UISETP.NE.AND UP2, UPT, UR12, 0x1, UPT ;  /* 0x000000010c00788c */ /* 0x004fe4000bf45270 */
[----:B------:R-:W-:Y:S01]  /*2d50*/  UISETP.NE.AND UP0, UPT, UR10, 0x1, UPT ;  /* 0x000000010a00788c */ /* 0x000fe2000bf05270 */
[----:B------:R-:W-:-:S02]  /*2d60*/  UMOV UR6, UR7 ;  /* 0x0000000700067c82 */ /* 0x000fc40008000000 */
[----:B------:R-:W-:Y:S01]  /*2d70*/  UMOV UR4, UR5 ;  /* 0x0000000500047c82 */ /* 0x000fe20008000000 */
[----:B------:R-:W-:Y:S02]  /*2d80*/  USHF.R.U32.HI UR6, URZ, UR9, UR6 ;  /* 0x00000009ff067299 */ /* 0x000fe40008011606 */
[----:B---3--:R-:W-:Y:S02]  /*2d90*/  USHF.R.U32.HI UR4, URZ, UR13, UR4 ;  /* 0x0000000dff047299 */ /* 0x008fe40008011604 */
[----:B------:R-:W-:Y:S02]  /*2da0*/  USEL UR5, UR50, UR6, !UP2 ;  /* 0x0000000632057287 */ /* 0x000fe4000d000000 */
[----:B------:R-:W-:-:S04]  /*2db0*/  USEL UR4, UR49, UR4, !UP0 ;  /* 0x0000000431047287 */ /* 0x000fc8000c000000 */
[----:B------:R-:W-:Y:S02]  /*2dc0*/  UIADD3 UR6, UPT, UPT, UR5, -UR4, URZ ;  /* 0x8000000405067290 */ /* 0x000fe4000fffe0ff */
[----:B------:R-:W-:Y:S02]  /*2dd0*/  UIADD3 UR4, UPT, UPT, -UR5, UR4, URZ ;  /* 0x0000000405047290 */ /* 0x000fe4000fffe1ff */
[----:B------:R-:W-:Y:S02]  /*2de0*/  UIMAD UR49, UR6, UR10, UR49 ;  /* 0x0000000a063172a4 */ /* 0x000fe4000f8e0231 */
[----:B------:R-:W-:-:S12]  /*2df0*/  UIMAD UR50, UR4, UR12, UR50 ;  /* 0x0000000c043272a4 */ /* 0x000fd8000f8e0232 */
.L_x_39:
[----:B------:R-:W-:Y:S01]  /*2e00*/  R2UR UR5, R87 ;  /* 0x00000000570572ca */ /* 0x000fe200000e0000 */
[----:B------:R-:W-:Y:S01]  /*2e10*/  UMOV UR31, UR42 ;  /* 0x0000002a001f7c82 */ /* 0x000fe20008000000 */
[----:B------:R-:W-:Y:S02]  /*2e20*/  R2UR UR4, R86 ;  /* 0x00000000560472ca */ /* 0x000fe400000e0000 */
[----:B------:R-:W-:Y:S02]  /*2e30*/  PLOP3.LUT P1, PT, PT, PT, PT, 0x80, 0x8 ;  /* 0x000000000008781c */ /* 0x000fe40003f2f070 */
[----:B------:R-:W-:-:S07]  /*2e40*/  LOP3.LUT R2, R2, 0x1, RZ, 0x3c, !PT ;  /* 0x0000000102027812 */ /* 0x000fce00078e3cff */
[----:B------:R-:W-:Y:S02]  /*2e50*/  UIADD3 UR46, UPT, UPT, UR50, UR5, URZ ;  /* 0x00000005322e7290 */ /* 0x000fe4000fffe0ff */
[----:B------:R-:W-:Y:S01]  /*2e60*/  UIADD3 UR47, UPT, UPT, UR49, UR4, URZ ;  /* 0x00000004312f7290 */ /* 0x000fe2000fffe0ff */
[----:B------:R-:W-:Y:S11]  /*2e70*/  BRA.U UP1, `(.L_x_40) ;  /* 0xffffffe901c87547 */ /* 0x000ff6000b83ffff */
[----:B------:R-:W-:Y:S01]  /*2e80*/  UIADD3 UR29, UPT, UPT, UR29, 0xd8, URZ ;  /* 0x000000d81d1d7890 */ /* 0x000fe2000fffe0ff */
[----:B------:R-:W-:-:S03]  /*2e90*/  SHF.L.U32 R2, R3, 0x1f, RZ ;  /* 0x0000001f03027819 */ /* 0x000fc600000006ff */
[----:B------:R-:W-:-:S09]  /*2ea0*/  ULEA UR4, UR30, UR29, 0x3 ;  /* 0x0000001d1e047291 */ /* 0x000fd2000f8e18ff */
[----:B------:R-:W1:Y:S02]  /*2eb0*/  SYNCS.PHASECHK.TRANS64.TRYWAIT P0, [UR4], R2 ;  /* 0x00000002ff0075a7 */ /* 0x000e640008001104 */
[----:B-1----:R-:W-:Y:S05]  /*2ec0*/  @!P0 BRA `(.L_x_41) ;  /* 0x0000004c00908947 */ /* 0x002fea0003800000 */
.L_x_123:
[----:B------:R-:W-:-:S04]  /*2ed0*/  UIADD3 UR4, UPT, UPT, UR30, 0x1, URZ ;  /* 0x000000011e047890 */ /* 0x000fc8000fffe0ff */
[----:B------:R-:W-:-:S04]  /*2ee0*/  UISETP.NE.AND UP0, UPT, UR4, 0x1b, UPT ;  /* 0x0000001b0400788c */ /* 0x000fc8000bf05270 */
[----:B------:R-:W-:Y:S02]  /*2ef0*/  USEL UR6, URZ, 0x1, UP0 ;  /* 0x00000001ff067887 */ /* 0x000fe40008000000 */
[----:B------:R-:W-:-:S04]  /*2f00*/  USEL UR4, UR4, URZ, UP0 ;  /* 0x000000ff04047287 */ /* 0x000fc80008000000 */
[----:B------:R-:W-:Y:S01]  /*2f10*/  ULEA UR5, UR4, UR29, 0x3 ;  /* 0x0000001d04057291 */ /* 0x000fe2000f8e18ff */
[----:B-1----:R-:W-:-:S04]  /*2f20*/  LOP3.LUT R2, R3, UR6, RZ, 0x3c, !PT ;  /* 0x0000000603027c12 */ /* 0x002fc8000f8e3cff */
[----:B------:R-:W-:-:S04]  /*2f30*/  SHF.L.U32 R3, R2, 0x1f, RZ ;  /* 0x0000001f02037819 */ /* 0x000fc800000006ff */
[----:B------:R-:W1:Y:S02]  /*2f40*/  SYNCS.PHASECHK.TRANS64.TRYWAIT P0, [UR5], R3 ;  /* 0x00000003ff0075a7 */ /* 0x000e640008001105 */
[----:B-1----:R-:W-:Y:S05]  /*2f50*/  @!P0 BRA `(.L_x_42) ;  /* 0x0000004c00848947 */ /* 0x002fea0003800000 */
.L_x_125:
[----:B------:R-:W-:-:S04]  /*2f60*/  UIADD3 UR4, UPT, UPT, UR4, 0x1, URZ ;  /* 0x0000000104047890 */ /* 0x000fc8000fffe0ff */
[----:B------:R-:W-:-:S04]  /*2f70*/  UISETP.NE.AND UP0, UPT, UR4, 0x1b, UPT ;  /* 0x0000001b0400788c */ /* 0x000fc8000bf05270 */
[----:B------:R-:W-:Y:S02]  /*2f80*/  USEL UR6, URZ, 0x1, UP0 ;  /* 0x00000001ff067887 */ /* 0x000fe40008000000 */
[----:B------:R-:W-:-:S04]  /*2f90*/  USEL UR4, UR4, URZ, UP0 ;  /* 0x000000ff04047287 */ /* 0x000fc80008000000 */
[----:B------:R-:W-:Y:S01]  /*2fa0*/  ULEA UR5, UR4, UR29, 0x3 ;  /* 0x0000001d04057291 */ /* 0x000fe2000f8e18ff */
[----:B------:R-:W-:-:S04]  /*2fb0*/  LOP3.LUT R2, R2, UR6, RZ, 0x3c, !PT ;  /* 0x0000000602027c12 */ /* 0x000fc8000f8e3cff */
[----:B-1----:R-:W-:-:S04]  /*2fc0*/  SHF.L.U32 R3, R2, 0x1f, RZ ;  /* 0x0000001f02037819 */ /* 0x002fc800000006ff */
[----:B------:R-:W1:Y:S02]  /*2fd0*/  SYNCS.PHASECHK.TRANS64.TRYWAIT P0, [UR5], R3 ;  /* 0x00000003ff0075a7 */ /* 0x000e640008001105 */
[----:B-1----:R-:W-:Y:S05]  /*2fe0*/  @!P0 BRA `(.L_x_43) ;  /* 0x0000004c00788947 */ /* 0x002fea0003800000 */
.L_x_127:
        /* <DEDUP_REMOVED lines=9> */
.L_x_129:
        /* <DEDUP_REMOVED lines=9> */
.L_x_131:
        /* <DEDUP_REMOVED lines=9> */
.L_x_133:
        /* <DEDUP_REMOVED lines=9> */
.L_x_135:
        /* <DEDUP_REMOVED lines=9> */
.L_x_137:
        /* <DEDUP_REMOVED lines=9> */
.L_x_139:
        /* <DEDUP_REMOVED lines=9> */
.L_x_141:
        /* <DEDUP_REMOVED lines=9> */
.L_x_143:
        /* <DEDUP_REMOVED lines=9> */
.L_x_145:
        /* <DEDUP_REMOVED lines=9> */
.L_x_147:
        /* <DEDUP_REMOVED lines=9> */
.L_x_149:
        /* <DEDUP_REMOVED lines=9> */
.L_x_151:
        /* <DEDUP_REMOVED lines=9> */
.L_x_153:
        /* <DEDUP_REMOVED lines=9> */
.L_x_155:
        /* <DEDUP_REMOVED lines=9> */
.L_x_157:
        /* <DEDUP_REMOVED lines=9> */
.L_x_159:
        /* <DEDUP_REMOVED lines=9> */
.L_x_161:
        /* <DEDUP_REMOVED lines=9> */
.L_x_163:
        /* <DEDUP_REMOVED lines=9> */
.L_x_165:
        /* <DEDUP_REMOVED lines=9> */
.L_x_167:
        /* <DEDUP_REMOVED lines=9> */
.L_x_169:
        /* <DEDUP_REMOVED lines=9> */
.L_x_171:
        /* <DEDUP_REMOVED lines=9> */
.L_x_173:
[----:B------:R-:W-:-:S04]  /*3ce0*/  UIADD3 UR4, UPT, UPT, UR4, 0x1, URZ ;  /* 0x0000000104047890 */ /* 0x000fc8000fffe0ff */
[----:B------:R-:W-:-:S04]  /*3cf0*/  UISETP.NE.AND UP0, UPT, UR4, 0x1b, UPT ;  /* 0x0000001b0400788c */ /* 0x000fc8000bf05270 */
[----:B------:R-:W-:Y:S02]  /*3d00*/  USEL UR5, URZ, 0x1, UP0 ;  /* 0x00000001ff057887 */ /* 0x000fe40008000000 */
[----:B------:R-:W-:-:S04]  /*3d10*/  USEL UR4, UR4, URZ, UP0 ;  /* 0x000000ff04047287 */ /* 0x000fc80008000000 */
[----:B------:R-:W-:Y:S01]  /*3d20*/  ULEA UR4, UR4, UR29, 0x3 ;  /* 0x0000001d04047291 */ /* 0x000fe2000f8e18ff */
[----:B------:R-:W-:-:S04]  /*3d30*/  LOP3.LUT R2, R2, UR5, RZ, 0x3c, !PT ;  /* 0x0000000502027c12 */ /* 0x000fc8000f8e3cff */
[----:B------:R-:W-:Y:S01]  /*3d40*/  SHF.L.U32 R2, R2, 0x1f, RZ ;  /* 0x0000001f02027819 */ /* 0x000fe200000006ff */
[----:B-1----:R-:W-:-:S07]  /*3d50*/  IMAD.U32 R0, RZ, RZ, UR4 ;  /* 0x00000004ff007e24 */ /* 0x002fce000f8e00ff */
.L_x_67:
[----:B-1----:R1:W2:Y:S02]  /*3d60*/  SYNCS.PHASECHK.TRANS64.TRYWAIT P0, [R0+URZ], R2 ;  /* 0x00000002000075a7 */ /* 0x0022a400080011ff */
[----:B--2---:R-:W-:Y:S05]  /*3d70*/  @!P0 NANOSLEEP.SYNCS 0x989680 ;  /* 0x009896800000895d */ /* 0x004fea0003900000 */
[----:B------:R-:W2:Y:S02]  /*3d80*/  @!P0 SYNCS.PHASECHK.TRANS64 P0, [R0+URZ], R2 ;  /* 0x00000002000085a7 */ /* 0x000ea400080010ff */
[----:B--2---:R-:W-:Y:S05]  /*3d90*/  @P0 EXIT ;  /* 0x000000000000094d */ /* 0x004fea0003800000 */
[----:B------:R-:W-:Y:S05]  /*3da0*/  BRA `(.L_x_67) ;  /* 0xfffffffc00ec7947 */ /* 0x000fea000383ffff */
.L_x_22:
[----:B------:R-:W2:Y:S02]  /*3db0*/  S2UR UR4, SR_CgaCtaId ;  /* 0x00000000000479c3 */ /* 0x000ea40000008800 */
[----:B--2---:R-:W-:-:S04]  /*3dc0*/  UISETP.NE.AND UP0, UPT, UR4, URZ, UPT ;  /* 0x000000ff0400728c */ /* 0x004fc8000bf05270 */
[----:B------:R-:W-:-:S09]  /*3dd0*/  UISETP.NE.OR UP0, UPT, UR18, 0x1, UP0 ;  /* 0x000000011200788c */ /* 0x000fd20008705670 */
[----:B------:R-:W-:Y:S05]  /*3de0*/  BRA.U UP0, `(.L_x_68) ;  /* 0x0000000100b47547 */ /* 0x000fea000b800000 */
[----:B------:R-:W2:Y:S01]  /*3df0*/  S2UR UR5, SR_CgaCtaId ;  /* 0x00000000000579c3 */ /* 0x000ea20000008800 */
[----:B------:R-:W-:Y:S01]  /*3e00*/  UMOV UR4, 0x400 ;  /* 0x0000040000047882 */ /* 0x000fe20000000000 */
[----:B------:R-:W-:Y:S01]  /*3e10*/  HFMA2 R3, -RZ, RZ, 0, 5.9604644775390625e-08 ;  /* 0x00000001ff037431 */ /* 0x000fe200000001ff */
[----:B------:R-:W-:Y:S01]  /*3e20*/  ISETP.GE.U32.AND P0, PT, R2, 0x2, PT ;  /* 0x000000020200780c */ /* 0x000fe20003f06070 */
[----:B------:R-:W-:Y:S01]  /*3e30*/  IMAD.MOV.U32 R8, RZ, RZ, RZ ;  /* 0x000000ffff087224 */ /* 0x000fe200078e00ff */
[----:B--2---:R-:W-:-:S04]  /*3e40*/  ULEA UR4, UR5, UR4, 0x18 ;  /* 0x0000000405047291 */ /* 0x004fc8000f8ec0ff */
[----:B------:R-:W-:Y:S02]  /*3e50*/  UIADD3 UR5, UPT, UPT, UR4, 0x1d8, URZ ;  /* 0x000001d804057890 */ /* 0x000fe4000fffe0ff */
[----:B------:R-:W-:Y:S02]  /*3e60*/  UIADD3 UR8, UPT, UPT, UR4, 0x1d0, URZ ;  /* 0x000001d004087890 */ /* 0x000fe4000fffe0ff */
[----:B------:R-:W-:-:S12]  /*3e70*/  UPRMT UR5, URZ, 0x654, UR5 ;  /* 0x00000654ff057896 */ /* 0x000fd80008000005 */
.L_x_71:
[----:B------:R-:W-:Y:S01]  /*3e80*/  SHF.L.U32 R6, R3, 0x1f, RZ ;  /* 0x0000001f03067819 */ /* 0x000fe200000006ff */
[----:B------:R-:W-:Y:S02]  /*3e90*/  IMAD.U32 R4, RZ, RZ, UR8 ;  /* 0x00000008ff047e24 */ /* 0x000fe4000f8e00ff */
[----:B------:R-:W-:Y:S01]  /*3ea0*/  @!P0 IMAD.MOV.U32 R5, RZ, RZ, 0x10 ;  /* 0x00000010ff058424 */ /* 0x000fe200078e00ff */
[----:B------:R-:W2:Y:S02]  /*3eb0*/  SYNCS.PHASECHK.TRANS64.TRYWAIT P1, [UR4+0x1d8], R6 ;  /* 0x0001d806ff0075a7 */ /* 0x000ea40008021104 */
[----:B------:R-:W-:-:S04]  /*3ec0*/  PRMT R4, R2, 0x654, R4 ;  /* 0x0000065402047816 */ /* 0x000fc80000000004 */
[----:B------:R-:W-:Y:S01]  /*3ed0*/  SEL R0, R4, R0, !P0 ;  /* 0x0000000004007207 */ /* 0x000fe20004000000 */
[----:B--2---:R-:W-:Y:S06]  /*3ee0*/  @!P1 BRA `(.L_x_69) ;  /* 0x0000004400f89947 */ /* 0x004fec0003800000 */
.L_x_175:
[----:B------:R-:W-:Y:S01]  /*3ef0*/  UIADD3 UR6, UPT, UPT, UR4, 0x210, URZ ;  /* 0x0000021004067890 */ /* 0x000fe2000fffe0ff */
[----:B------:R3:W-:Y:S01]  /*3f00*/  @!P0 SYNCS.ARRIVE.TRANS64.RED RZ, [R0+URZ], R5 ;  /* 0x0000000500ff89a7 */ /* 0x0007e200080004ff */
[----:B------:R-:W-:Y:S01]  /*3f10*/  UIADD3 UR7, UPT, UPT, UR4, 0x1d0, URZ ;  /* 0x000001d004077890 */ /* 0x000fe2000fffe0ff */
[----:B------:R-:W-:-:S08]  /*3f20*/  LOP3.LUT R3, R3, 0x1, RZ, 0x3c, !PT ;  /* 0x0000000103037812 */ /* 0x000fd000078e3cff */
[----:B------:R-:W-:Y:S06]  /*3f30*/  UGETNEXTWORKID.BROADCAST [UR6], [UR7] ;  /* 0x00000000060073ca */ /* 0x000fec0008000100 */
[----:B---3--:R-:W-:-:S04]  /*3f40*/  SHF.L.U32 R5, R8, 0x1f, RZ ;  /* 0x0000001f08057819 */ /* 0x008fc800000006ff */
[----:B------:R-:W3:Y:S02]  /*3f50*/  SYNCS.PHASECHK.TRANS64.TRYWAIT P1, [UR4+0x1d0], R5 ;  /* 0x0001d005ff0075a7 */ /* 0x000ee40008021104 */
[----:B---3--:R-:W-:Y:S05]  /*3f60*/  @!P1 BRA `(.L_x_70) ;  /* 0x0000004400f09947 */ /* 0x008fea0003800000 */
.L_x_177:
[----:B--2---:R-:W2:Y:S01]  /*3f70*/  LDS.128 R4, [UR4+0x210] ;  /* 0x00021004ff047984 */ /* 0x004ea20008000c00 */
[----:B------:R-:W-:Y:S01]  /*3f80*/  LOP3.LUT R8, R8, 0x1, RZ, 0x3c, !PT ;  /* 0x0000000108087812 */ /* 0x000fe200078e3cff */
[----:B------:R-:W-:Y:S01]  /*3f90*/  @!PT LDS RZ, [RZ] ;  /* 0x00000000fffff984 */ /* 0x000fe20000000800 */
[----:B------:R-:W-:Y:S01]  /*3fa0*/  @!PT LDS RZ, [RZ] ;  /* 0x00000000fffff984 */ /* 0x000fe20000000800 */
[----:B------:R-:W-:Y:S01]  /*3fb0*/  @!PT LDS RZ, [RZ] ;  /* 0x00000000fffff984 */ /* 0x000fe20000000800 */
[----:B------:R-:W-:Y:S01]  /*3fc0*/  @!PT LDS RZ, [RZ] ;  /* 0x00000000fffff984 */ /* 0x000fe20000000800 */
[----:B------:R3:W-:Y:S06]  /*3fd0*/  MEMBAR.ALL.CTA ;  /* 0x0000000000007992 */ /* 0x0007ec0000008000 */
[----:B---3--:R-:W3:Y:S02]  /*3fe0*/  FENCE.VIEW.ASYNC.S ;  /* 0x00000000000073c6 */ /* 0x008ee40000000000 */
[----:B---3--:R-:W-:Y:S01]  /*3ff0*/  SYNCS.ARRIVE.TRANS64.RED.A1T0 RZ, [UR5], RZ ;  /* 0x000000ffffff79a7 */ /* 0x008fe20008100405 */
[----:B--2---:R-:W-:-:S13]  /*4000*/  LOP3.LUT P1, RZ, R6, 0x1, RZ, 0xc0, !PT ;  /* 0x0000000106ff7812 */ /* 0x004fda000782c0ff */
[----:B------:R-:W-:Y:S05]  /*4010*/  @P1 BRA `(.L_x_71) ;  /* 0xfffffffc00981947 */ /* 0x000fea000383ffff */
[----:B------:R-:W-:-:S04]  /*4020*/  SHF.L.U32 R0, R3, 0x1f, RZ ;  /* 0x0000001f03007819 */ /* 0x000fc800000006ff */
[----:B------:R-:W2:Y:S02]  /*4030*/  SYNCS.PHASECHK.TRANS64 P0, [UR4+0x1d8], R0 ;  /* 0x0001d800ff0075a7 */ /* 0x000ea40008001004 */
[----:B-12---:R-:W-:Y:S05]  /*4040*/  @P0 EXIT ;  /* 0x000000000000094d */ /* 0x006fea0003800000 */
[----:B------:R-:W-:-:S07]  /*4050*/  MOV R0, UR4 ;  /* 0x0000000400007c02 */ /* 0x000fce0008000f00 */
.L_x_72:
[----:B-1----:R-:W-:-:S04]  /*4060*/  SHF.L.U32 R2, R3, 0x1f, RZ ;  /* 0x0000001f03027819 */ /* 0x002fc800000006ff */
[----:B------:R1:W2:Y:S03]  /*4070*/  SYNCS.PHASECHK.TRANS64.TRYWAIT P0, [R0+URZ+0x1d8], R2 ;  /* 0x0001d802000075a7 */ /* 0x0002a600080011ff */
[----:B--2---:R-:W-:Y:S05]  /*4080*/  @!P0 NANOSLEEP.SYNCS 0x989680 ;  /* 0x009896800000895d */ /* 0x004fea0003900000 */
[----:B------:R-:W2:Y:S02]  /*4090*/  @!P0 SYNCS.PHASECHK.TRANS64 P0, [R0+URZ+0x1d8], R2 ;  /* 0x0001d802000085a7 */ /* 0x000ea400080010ff */
[----:B--2---:R-:W-:Y:S05]  /*40a0*/  @P0 EXIT ;  /* 0x000000000000094d */ /* 0x004fea0003800000 */
[----:B------:R-:W-:Y:S05]  /*40b0*/  BRA `(.L_x_72) ;  /* 0xfffffffc00e87947 */ /* 0x000fea000383ffff */
.L_x_68:
[----:B------:R-:W-:Y:S05]  /*40c0*/  BRA.U UP4, `(.L_x_73) ;  /* 0x0000000d04547547 */ /* 0x000fea000b800000 */
[----:B------:R-:W2:Y:S01]  /*40d0*/  S2UR UR7, SR_CgaCtaId ;  /* 0x00000000000779c3 */ /* 0x000ea20000008800 */
[----:B------:R-:W-:Y:S01]  /*40e0*/  UMOV UR4, 0x40 ;  /* 0x0000004000047882 */ /* 0x000fe20000000000 */
[----:B------:R-:W-:Y:S01]  /*40f0*/  NOP ;  /* 0x0000000000007918 */ /* 0x000fe20000000000 */
[----:B------:R-:W-:Y:S01]  /*4100*/  UMOV UR6, 0x400 ;  /* 0x0000040000067882 */ /* 0x000fe20000000000 */
[----:B--2---:R-:W-:Y:S02]  /*4110*/  ULEA UR5, UR7, UR4, 0x18 ;  /* 0x0000000407057291 */ /* 0x004fe4000f8ec0ff */
[----:B------:R-:W-:-:S07]  /*4120*/  ULEA UR6, UR7, UR6, 0x18 ;  /* 0x0000000607067291 */ /* 0x000fce000f8ec0ff */
[----:B------:R-:W2:Y:S02]  /*4130*/  LDS.U8 R2, [UR5+0x1c] ;  /* 0x00001c05ff027984 */ /* 0x000ea40008000000 */
[----:B--2---:R-:W-:-:S13]  /*4140*/  ISETP.NE.AND P0, PT, R2, RZ, PT ;  /* 0x000000ff0200720c */ /* 0x004fda0003f05270 */
[----:B------:R-:W-:Y:S05]  /*4150*/  @P0 BRA `(.L_x_74) ;  /* 0x0000000000580947 */ /* 0x000fea0003800000 */
[----:B------:R-:W-:-:S13]  /*4160*/  ELECT P0, URZ, PT ;  /* 0x0000000000ff782f */ /* 0x000fda0003800000 */
[----:B------:R-:W-:Y:S05]  /*4170*/  @!P0 BRA `(.L_x_75) ;  /* 0x0000000000608947 */ /* 0x000fea0003800000 */
[----:B------:R-:W-:Y:S01]  /*4180*/  UMOV UR4, 0x10 ;  /* 0x0000001000047882 */ /* 0x000fe20000000000 */
[----:B------:R-:W-:Y:S01]  /*4190*/  HFMA2 R2, -RZ, RZ, 0, 5.9604644775390625e-08 ;  /* 0x00000001ff027431 */ /* 0x000fe200000001ff */
[----:B------:R-:W-:-:S03]  /*41a0*/  MOV R3, 0xffff ;  /* 0x0000ffff00037802 */ /* 0x000fc60000000f00 */
[----:B------:R-:W-:Y:S04]  /*41b0*/  DEPBAR.LE SB2, 0x36 ;  /* 0x0000ad800000791a */ /* 0x000fe80000000000 */
[----:B------:R-:W2:Y:S02]  /*41c0*/  UTCATOMSWS.FIND_AND_SET.ALIGN UP0, UR4, UR4 ;  /* 0x00000004000475e3 */ /* 0x000ea40008000800 */
[----:B--2---:R-:W-:Y:S01]  /*41d0*/  MOV R4, UR4 ;  /* 0x0000000400047c02 */ /* 0x004fe20008000f00 */
[----:B------:R-:W-:Y:S06]  /*41e0*/  BRA.U UP0, `(.L_x_76) ;  /* 0x0000000100187547 */ /* 0x000fec000b800000 */
.L_x_77:
[----:B------:R-:W-:Y:S05]  /*41f0*/  NANOSLEEP 0x64 ;  /* 0x000000640000795d */ /* 0x000fea0003800000 */
[----:B------:R-:W-:-:S05]  /*4200*/  UMOV UR4, 0x10 ;  /* 0x0000001000047882 */ /* 0x000fca0000000000 */
[----:B------:R-:W-:Y:S04]  /*4210*/  DEPBAR.LE SB2, 0x36 ;  /* 0x0000ad800000791a */ /* 0x000fe80000000000 */
[----:B------:R-:W2:Y:S02]  /*4220*/  UTCATOMSWS.FIND_AND_SET.ALIGN UP0, UR4, UR4 ;  /* 0x00000004000475e3 */ /* 0x000ea40008000800 */
[----:B--2---:R-:W-:Y:S01]  /*4230*/  MOV R4, UR4 ;  /* 0x0000000400047c02 */ /* 0x004fe20008000f00 */
[----:B------:R-:W-:Y:S05]  /*4240*/  BRA.U !UP0, `(.L_x_77) ;  /* 0xfffffffd08e87547 */ /* 0x000fea000b83ffff */
.L_x_76:
[-C--:B------:R-:W-:Y:S02]  /*4250*/  SHF.L.U32 R3, R3, R4.reuse, RZ ;  /* 0x0000000403037219 */ /* 0x080fe400000006ff */
[----:B------:R-:W-:Y:S01]  /*4260*/  SHF.L.U32 R2, R2, R4, RZ ;  /* 0x0000000402027219 */ /* 0x000fe200000006ff */
[----:B------:R-:W-:Y:S02]  /*4270*/  IMAD.SHL.U32 R4, R4, 0x20, RZ ;  /* 0x0000002004047824 */ /* 0x000fe400078e00ff */
[----:B------:R2:W-:Y:S04]  /*4280*/  ATOMS.OR RZ, [UR5+0x14], R3 ;  /* 0x00001403ffff798c */ /* 0x0005e8000b000005 */
[----:B------:R2:W-:Y:S04]  /*4290*/  ATOMS.OR RZ, [UR5+0x18], R2 ;  /* 0x00001802ffff798c */ /* 0x0005e8000b000005 */
[----:B------:R2:W-:Y:S01]  /*42a0*/  STS [UR6+0x220], R4 ;  /* 0x00022004ff007988 */ /* 0x0005e20008000806 */
[----:B------:R-:W-:Y:S05]  /*42b0*/  BRA `(.L_x_75) ;  /* 0x0000000000107947 */ /* 0x000fea0003800000 */
.L_x_74:
[----:B------:R-:W-:-:S05]  /*42c0*/  MOV R2, 0xffffffff ;  /* 0xffffffff00027802 */ /* 0x000fca0000000f00 */
[----:B------:R2:W-:Y:S02]  /*42d0*/  STS [UR6+0x220], R2 ;  /* 0x00022002ff007988 */ /* 0x0005e40008000806 */
[----:B--2---:R-:W-:Y:S02]  /*42e0*/  MOV R2, 0x4300 ;  /* 0x0000430000027802 */ /* 0x004fe40000000f00 */
[----:B-1---5:R-:W-:Y:S05]  /*42f0*/  CALL.REL.NOINC `($__internal_1_$__cuda_sm10x_tcgen05_guardrail_trap_phase_invalid_during_alloc) ;  /* 0x0000004800347944 */ /* 0x022fea0003c00000 */
.L_x_75:
[----:B------:R-:W-:Y:S05]  /*4300*/  WARPSYNC.ALL ;  /* 0x0000000000007948 */ /* 0x000fea0003800000 */
[----:B------:R-:W3:Y:S01]  /*4310*/  S2UR UR4, SR_CgaCtaId ;  /* 0x00000000000479c3 */ /* 0x000ee20000008800 */
[----:B------:R-:W-:Y:S01]  /*4320*/  UMOV UR18, 0x400 ;  /* 0x0000040000127882 */ /* 0x000fe20000000000 */
[----:B------:R-:W-:-:S06]  /*4330*/  NOP ;  /* 0x0000000000007918 */ /* 0x000fcc0000000000 */
[----:B------:R-:W-:Y:S06]  /*4340*/  BAR.ARV 0x6, 0xa0 ;  /* 0x0182800000007b1d */ /* 0x000fec0000002000 */
[----:B------:R-:W4:Y:S01]  /*4350*/  LDCU.64 UR6, c[0x0][0x388] ;  /* 0x00007100ff0677ac */ /* 0x000f220008000a00 */
[----:B------:R-:W-:Y:S01]  /*4360*/  LOP3.LUT R0, R0, 0xffff, RZ, 0xc0, !PT ;  /* 0x0000ffff00007812 */ /* 0x000fe200078ec0ff */
[----:B------:R-:W-:Y:S01]  /*4370*/  IMAD.MOV.U32 R9, RZ, RZ, 0x1 ;  /* 0x00000001ff097424 */ /* 0x000fe200078e00ff */
[----:B------:R-:W1:Y:S02]  /*4380*/  LDCU.64 UR8, c[0x0][0x390] ;  /* 0x00007200ff0877ac */ /* 0x000e640008000a00 */
[----:B------:R-:W-:Y:S01]  /*4390*/  R2UR UR19, R0 ;  /* 0x00000000001372ca */ /* 0x000fe200000e0000 */
[----:B------:R-:W-:-:S02]  /*43a0*/  IMAD.MOV.U32 R8, RZ, RZ, RZ ;  /* 0x000000ffff087224 */ /* 0x000fc400078e00ff */
[----:B--2---:R-:W-:Y:S01]  /*43b0*/  IMAD.MOV.U32 R3, RZ, RZ, RZ ;  /* 0x000000ffff037224 */ /* 0x004fe200078e00ff */
[----:B------:R-:W-:Y:S01]  /*43c0*/  UMOV UR22, URZ ;  /* 0x000000ff00167c82 */ /* 0x000fe20008000000 */
[----:B---3--:R-:W-:Y:S01]  /*43d0*/  ULEA UR18, UR4, UR18, 0x18 ;  /* 0x0000001204127291 */ /* 0x008fe2000f8ec0ff */
[----:B------:R-:W-:Y:S01]  /*43e0*/  UMOV UR17, URZ ;  /* 0x000000ff00117c82 */ /* 0x000fe20008000000 */
[----:B------:R-:W-:Y:S01]  /*43f0*/  UMOV UR26, 0x0 ;  /* 0x00000000001a7882 */ /* 0x000fe20000000000 */
[----:B------:R-:W-:Y:S01]  /*4400*/  UMOV UR27, 0x4100010 ;  /* 0x04100010001b7882 */ /* 0x000fe20000000000 */
[----:B------:R-:W-:Y:S01]  /*4410*/  UMOV UR24, 0x0 ;  /* 0x0000000000187882 */ /* 0x000fe20000000000 */
[----:B------:R-:W-:Y:S01]  /*4420*/  UMOV UR25, 0x4100010 ;  /* 0x0410001000197882 */ /* 0x000fe20000000000 */
[----:B----4-:R-:W-:-:S03]  /*4430*/  UIADD3 UR4, UPT, UPT, UR6, 0x3f, URZ ;  /* 0x0000003f06047890 */ /* 0x010fc6000fffe0ff */
[----:B------:R-:W2:Y:S01]  /*4440*/  LDS R2, [UR18+0x220] ;  /* 0x00022012ff027984 */ /* 0x000ea20008000800 */
[----:B------:R-:W-:Y:S02]  /*4450*/  UIADD3 UR6, UPT, UPT, UR18, 0x2600, URZ ;  /* 0x0000260012067890 */ /* 0x000fe4000fffe0ff */
[----:B------:R-:W-:Y:S02]  /*4460*/  USHF.R.S32.HI UR5, URZ, 0x1f, UR4 ;  /* 0x0000001fff057899 */ /* 0x000fe40008011404 */
[----:B------:R-:W-:Y:S02]  /*4470*/  USHF.R.U32.HI UR6, URZ, 0x4, UR6 ;  /* 0x00000004ff067899 */ /* 0x000fe40008011606 */
[----:B------:R-:W-:Y:S02]  /*4480*/  ULEA.HI UR4, UR5, UR4, URZ, 0x6 ;  /* 0x0000000405047291 */ /* 0x000fe4000f8f30ff */
[----:B------:R-:W-:Y:S02]  /*4490*/  UIADD3 UR5, UPT, UPT, UR18, 0x1d600, URZ ;  /* 0x0001d60012057890 */ /* 0x000fe4000fffe0ff */
[----:B------:R-:W-:-:S02]  /*44a0*/  USHF.R.S32.HI UR4, URZ, 0x6, UR4 ;  /* 0x00000006ff047899 */ /* 0x000fc40008011404 */
[----:B------:R-:W-:Y:S02]  /*44b0*/  USHF.R.U32.HI UR5, URZ, 0x4, UR5 ;  /* 0x00000004ff057899 */ /* 0x000fe40008011605 */
[----:B------:R-:W-:Y:S02]  /*44c0*/  UIMAD UR4, UR4, UR7, URZ ;  /* 0x00000007040472a4 */ /* 0x000fe4000f8e02ff */
[----:B------:R-:W-:Y:S02]  /*44d0*/  ULOP3.LUT UR6, UR6, 0x3fff, URZ, 0xc0, !UPT ;  /* 0x00003fff06067892 */ /* 0x000fe4000f8ec0ff */
[----:B-1----:R-:W-:Y:S02]  /*44e0*/  UIMAD UR4, UR4, UR8, URZ ;  /* 0x00000008040472a4 */ /* 0x002fe4000f8e02ff */
[----:B------:R-:W-:Y:S02]  /*44f0*/  ULOP3.LUT UR5, UR5, 0x3fff, URZ, 0xc0, !UPT ;  /* 0x00003fff05057892 */ /* 0x000fe4000f8ec0ff */
[----:B------:R-:W-:-:S02]  /*4500*/  UIMAD UR7, UR4, UR9, URZ ;  /* 0x00000009040772a4 */ /* 0x000fc4000f8e02ff */
[----:B------:R-:W-:Y:S02]  /*4510*/  UIADD3 UR4, UPT, UPT, UR18, 0x1d8, URZ ;  /* 0x000001d812047890 */ /* 0x000fe4000fffe0ff */
[----:B------:R-:W-:Y:S02]  /*4520*/  ULOP3.LUT UR20, UR6, 0x10000, URZ, 0xfc, !UPT ;  /* 0x0001000006147892 */ /* 0x000fe4000f8efcff */
[----:B------:R-:W-:Y:S02]  /*4530*/  UPRMT UR28, URZ, 0x654, UR4 ;  /* 0x00000654ff1c7896 */ /* 0x000fe40008000004 */
[----:B------:R-:W-:Y:S02]  /*4540*/  ULOP3.LUT UR21, UR5, 0x10000, URZ, 0xfc, !UPT ;  /* 0x0001000005157892 */ /* 0x000fe4000f8efcff */
[----:B------:R-:W-:Y:S02]  /*4550*/  UIADD3 UR29, UPT, UPT, UR7, -0x1, URZ ;  /* 0xffffffff071d7890 */ /* 0x000fe4000fffe0ff */
[----:B------:R-:W-:Y:S01]  /*4560*/  UISETP.GE.AND UP3, UPT, UR7, 0x1, UPT ;  /* 0x000000010700788c */ /* 0x000fe2000bf66270 */
[C---:B--2---:R-:W-:Y:S01]  /*4570*/  VIADD R5, R2.reuse, 0x40 ;  /* 0x0000004002057836 */ /* 0x044fe20000000000 */
[----:B------:R-:W-:-:S04]  /*4580*/  LOP3.LUT R4, R2, 0xffff, RZ, 0xc0, !PT ;  /* 0x0000ffff02047812 */ /* 0x000fc800078ec0ff */
[----:B------:R-:W-:-:S05]  /*4590*/  LOP3.LUT R5, R5, 0xffff, RZ, 0xc0, !PT ;  /* 0x0000ffff05057812 */ /* 0x000fca00078ec0ff */
[----:B------:R1:W-:Y:S02]  /*45a0*/  STL.64 [R1], R4 ;  /* 0x0000000401007387 */ /* 0x0003e40000100a00 */
.L_x_84:
[----:B-1----:R-:W-:-:S04]  /*45b0*/  SHF.L.U32 R4, R8, 0x1f, RZ ;  /* 0x0000001f08047819 */ /* 0x002fc800000006ff */
[----:B------:R-:W1:Y:S02]  /*45c0*/  SYNCS.PHASECHK.TRANS64.TRYWAIT P0, [UR18+0x1d0], R4 ;  /* 0x0001d004ff0075a7 */ /* 0x000e640008001112 */
[----:B-12-4-:R-:W-:Y:S05]  /*45d0*/  @!P0 BRA `(.L_x_78) ;  /* 0x00000040006c8947 */ /* 0x016fea0003800000 */
.L_x_179:
[----:B-1----:R-:W1:Y:S01]  /*45e0*/  LDS.128 R4, [UR18+0x210] ;  /* 0x00021012ff047984 */ /* 0x002e620008000c00 */
[----:B------:R-:W-:Y:S01]  /*45f0*/  ULEA UR23, UR22, UR18, 0x3 ;  /* 0x0000001216177291 */ /* 0x000fe2000f8e18ff */
[----:B------:R-:W-:Y:S01]  /*4600*/  SHF.L.U32 R0, R9, 0x1f, RZ ;  /* 0x0000001f09007819 */ /* 0x000fe200000006ff */
[----:B------:R-:W-:Y:S01]  /*4610*/  @!PT LDS RZ, [RZ] ;  /* 0x00000000fffff984 */ /* 0x000fe20000000800 */
[----:B------:R-:W-:Y:S01]  /*4620*/  @!PT LDS RZ, [RZ] ;  /* 0x00000000fffff984 */ /* 0x000fe20000000800 */
[----:B------:R-:W-:Y:S01]  /*4630*/  @!PT LDS RZ, [RZ] ;  /* 0x00000000fffff984 */ /* 0x000fe20000000800 */
[----:B------:R-:W-:Y:S01]  /*4640*/  @!PT LDS RZ, [RZ] ;  /* 0x00000000fffff984 */ /* 0x000fe20000000800 */
[----:B------:R2:W-:Y:S06]  /*4650*/  MEMBAR.ALL.CTA ;  /* 0x0000000000007992 */ /* 0x0005ec0000008000 */
[----:B--2---:R-:W2:Y:S02]  /*4660*/  FENCE.VIEW.ASYNC.S ;  /* 0x00000000000073c6 */ /* 0x004ea40000000000 */
[----:B--2---:R-:W-:Y:S01]  /*4670*/  SYNCS.ARRIVE.TRANS64.RED.A1T0 RZ, [UR28], RZ ;  /* 0x000000ffffff79a7 */ /* 0x004fe2000810041c */
[----:B------:R-:W2:Y:S01]  /*4680*/  SYNCS.PHASECHK.TRANS64.TRYWAIT P0, [UR23+0x1f0], R0 ;  /* 0x0001f000ff0075a7 */ /* 0x000ea20008001117 */
[----:B-1----:R-:W-:Y:S01]  /*4690*/  LOP3.LUT P2, RZ, R6, 0x1, RZ, 0xc0, !PT ;  /* 0x0000000106ff7812 */ /* 0x002fe2000784c0ff */
[----:B--2---:R-:W-:-:S12]  /*46a0*/  @!P0 BRA `(.L_x_79) ;  /* 0x0000004000508947 */ /* 0x004fd80003800000 */
.L_x_181:
[----:B------:R-:W-:Y:S05]  /*46b0*/  BRA.U !UP3, `(.L_x_80) ;  /* 0x000000010bc87547 */ /* 0x000fea000b800000 */
[----:B-1----:R-:W-:Y:S01]  /*46c0*/  IMAD.U32 R0, RZ, RZ, UR22 ;  /* 0x00000016ff007e24 */ /* 0x002fe2000f8e00ff */
[----:B------:R-:W-:-:S04]  /*46d0*/  ULEA UR4, UR17, UR18, 0x3 ;  /* 0x0000001211047291 */ /* 0x000fc8000f8e18ff */
[----:B------:R-:W-:-:S05]  /*46e0*/  LEA R0, R0, R1, 0x2 ;  /* 0x0000000100007211 */ /* 0x000fca00078e10ff */
[----:B------:R1:W5:Y:S01]  /*46f0*/  LDL R4, [R0] ;  /* 0x0000000000047983 */ /* 0x0003620000100800 */
[----:B------:R-:W-:Y:S01]  /*4700*/  UPLOP3.LUT UP2, UPT, UPT, UPT, UPT, 0x40, 0x4 ;  /* 0x000000000004789c */ /* 0x000fe20003f4e870 */
[----:B------:R-:W-:Y:S01]  /*4710*/  UMOV UR15, UR29 ;  /* 0x0000001d000f7c82 */ /* 0x000fe20008000000 */
[----:B------:R-:W-:Y:S01]  /*4720*/  UMOV UR8, UR17 ;  /* 0x0000001100087c82 */ /* 0x000fe20008000000 */
[----:B-1----:R-:W-:-:S04]  /*4730*/  SHF.L.U32 R0, R3, 0x1f, RZ ;  /* 0x0000001f03007819 */ /* 0x002fc800000006ff */
[----:B------:R1:W2:Y:S04]  /*4740*/  SYNCS.PHASECHK.TRANS64.TRYWAIT P1, [UR4], R0 ;  /* 0x00000000ff0075a7 */ /* 0x0002a80008021104 */
.L_x_83:
[----:B------:R-:W-:Y:S01]  /*4750*/  ULEA UR16, UR8, UR18, 0x3 ;  /* 0x0000001208107291 */ /* 0x000fe2000f8e18ff */
[----:B--234-:R-:W-:Y:S11]  /*4760*/  @P1 BRA `(.L_x_81) ;  /* 0x00000000000c1947 */ /* 0x01cff60003800000 */
[----:B------:R-:W-:Y:S04]  /*4770*/  SHF.L.U32 R5, R3, 0x1f, RZ ;  /* 0x0000001f03057819 */ /* 0x000fe800000006ff */
[----:B------:R-:W2:Y:S02]  /*4780*/  SYNCS.PHASECHK.TRANS64.TRYWAIT P0, [UR16], R5 ;  /* 0x00000005ff0075a7 */ /* 0x000ea40008001110 */
[----:B--2---:R-:W-:Y:S05]  /*4790*/  @!P0 BRA `(.L_x_82) ;  /* 0x00000040002c8947 */ /* 0x004fea0003800000 */
.L_x_81:
[----:B------:R-:W-:Y:S01]  /*47a0*/  UISETP.NE.AND UP0, UPT, UR15, URZ, UPT ;  /* 0x000000ff0f00728c */ /* 0x000fe2000bf05270 */
[----:B------:R-:W-:Y:S01]  /*47b0*/  PLOP3.LUT P1, PT, PT, PT, PT, 0x80, 0x8 ;  /* 0x000000000008781c */ /* 0x000fe20003f2f070 */
[----:B------:R-:W-:Y:S02]  /*47c0*/  UIADD3 UR4, UPT, UPT, UR8, 0x1, URZ ;  /* 0x0000000108047890 */ /* 0x000fe4000fffe0ff */
[----:B------:R-:W-:Y:S02]  /*47d0*/  ULEA UR10, UR8, UR21, 0x8 ;  /* 0x00000015080a7291 */ /* 0x000fe4000f8e40ff */
[----:B------:R-:W-:Y:S01]  /*47e0*/  UISETP.NE.AND UP1, UPT, UR4, 0x1b, UPT ;  /* 0x0000001b0400788c */ /* 0x000fe2000bf25270 */
[----:B------:R-:W-:Y:S01]  /*47f0*/  PLOP3.LUT P0, PT, PT, PT, UP0, 0x80, 0x8 ;  /* 0x000000000008781c */ /* 0x000fe20003f0f008 */
[----:B------:R-:W-:Y:S02]  /*4800*/  ULEA UR8, UR8, UR20, 0x8 ;  /* 0x0000001408087291 */ /* 0x000fe4000f8e40ff */
[----:B------:R-:W-:Y:S02]  /*4810*/  USEL UR5, URZ, 0x1, UP1 ;  /* 0x00000001ff057887 */ /* 0x000fe40008800000 */
[----:B------:R-:W-:Y:S02]  /*4820*/  USEL UR17, UR4, URZ, UP1 ;  /* 0x000000ff04117287 */ /* 0x000fe40008800000 */
[----:B------:R-:W-:Y:S02]  /*4830*/  UIADD3 UR12, UPT, UPT, UR10, 0x2, URZ ;  /* 0x000000020a0c7890 */ /* 0x000fe4000fffe0ff */
[----:B------:R-:W-:Y:S01]  /*4840*/  @UP0 ULEA UR4, UR17, UR18, 0x3 ;  /* 0x0000001211040291 */ /* 0x000fe2000f8e18ff */
[----:B------:R-:W-:Y:S01]  /*4850*/  LOP3.LUT R3, R3, UR5, RZ, 0x3c, !PT ;  /* 0x0000000503037c12 */ /* 0x000fe2000f8e3cff */
[----:B------:R-:W-:Y:S02]  /*4860*/  UIADD3 UR6, UPT, UPT, UR8, 0x2, URZ ;  /* 0x0000000208067890 */ /* 0x000fe4000fffe0ff */
[----:B------:R-:W-:Y:S01]  /*4870*/  UIADD3 UR5, UPT, UPT, UR16, 0xd8, URZ ;  /* 0x000000d810057890 */ /* 0x000fe2000fffe0ff */
[----:B-1----:R-:W-:Y:S01]  /*4880*/  @P0 SHF.L.U32 R0, R3, 0x1f, RZ ;  /* 0x0000001f03000819 */ /* 0x002fe200000006ff */
[----:B------:R-:W-:Y:S01]  /*4890*/  UMOV UR11, 0x80004020 ;  /* 0x80004020000b7882 */ /* 0x000fe20000000000 */
[----:B------:R-:W-:Y:S01]  /*48a0*/  UMOV UR9, 0x80004020 ;  /* 0x8000402000097882 */ /* 0x000fe20000000000 */
[----:B------:R-:W-:Y:S01]  /*48b0*/  UMOV UR13, 0x80004020 ;  /* 0x80004020000d7882 */ /* 0x000fe20000000000 */
[----:B------:R3:W4:Y:S01]  /*48c0*/  @P0 SYNCS.PHASECHK.TRANS64.TRYWAIT P1, [UR4], R0 ;  /* 0x00000000ff0005a7 */ /* 0x0007220008021104 */
[----:B------:R-:W-:Y:S11]  /*48d0*/  ELECT P0, URZ, PT ;  /* 0x0000000000ff782f */ /* 0x000ff60003800000 */
[----:B------:R-:W-:Y:S02]  /*48e0*/  @!UPT UIADD3 URZ, UPT, UPT, URZ, URZ, URZ ;  /* 0x000000fffffff290 */ /* 0x000fe4000fffe0ff */
[C---:B-----5:R-:W-:Y:S02]  /*48f0*/  @P0 R2UR.BROADCAST UR4, R4.reuse ;  /* 0x00000000040402ca */ /* 0x060fe400008e0000 */
[----:B------:R-:W-:Y:S11]  /*4900*/  ELECT P0, URZ, PT ;  /* 0x0000000000ff782f */ /* 0x000ff60003800000 */
[----:B------:R-:W-:Y:S02]  /*4910*/  @!UPT UIADD3 URZ, UPT, UPT, URZ, URZ, URZ ;  /* 0x000000fffffff290 */ /* 0x000fe4000fffe0ff */
[----:B------:R-:W-:Y:S01]  /*4920*/  @P0 R2UR.BROADCAST UR14, R4 ;  /* 0x00000000040e02ca */ /* 0x000fe200008e0000 */
[----:B------:R-:W-:Y:S01]  /*4930*/  UMOV UR7, 0x80004020 ;  /* 0x8000402000077882 */ /* 0x000fe20000000000 */
[----:B------:R1:W-:Y:S01]  /*4940*/  UTCQMMA gdesc[UR8], gdesc[UR10], tmem[UR4], tmem[UR26], idesc[UR27], UP2 ;  /* 0x00ff1a0a080075ea */ /* 0x0003e20009000304 */
[----:B------:R-:W-:Y:S10]  /*4950*/  UPLOP3.LUT UP2, UPT, UPT, UPT, UPT, 0x80, 0x8 ;  /* 0x000000000008789c */ /* 0x000ff40003f4f070 */
[----:B------:R3:W-:Y:S01]  /*4960*/  UTCQMMA gdesc[UR6], gdesc[UR12], tmem[UR14], tmem[UR24], idesc[UR25], UPT ;  /* 0x00ff180c060075ea */ /* 0x0007e2000b80030e */
[----:B------:R3:W-:Y:S01]  /*4970*/  UTCBAR.MULTICAST [UR5], URZ, UR19 ;  /* 0x000000ff050073e9 */ /* 0x0007e20008000813 */
[----:B-1----:R-:W-:Y:S02]  /*4980*/  UIADD3 UR4, UPT, UPT, UR15, 0x1, URZ ;  /* 0x000000010f047890 */ /* 0x002fe4000fffe0ff */
[----:B------:R-:W-:Y:S02]  /*4990*/  UIADD3 UR9, UPT, UPT, UR15, -0x1, URZ ;  /* 0xffffffff0f097890 */ /* 0x000fe4000fffe0ff */
[----:B------:R-:W-:Y:S01]  /*49a0*/  UISETP.GT.U32.AND UP0, UPT, UR4, 0x1, UPT ;  /* 0x000000010400788c */ /* 0x000fe2000bf04070 */
[----:B------:R-:W-:Y:S04]  /*49b0*/  UMOV UR8, UR17 ;  /* 0x0000001100087c82 */ /* 0x000fe80008000000 */
[----:B------:R-:W-:Y:S04]  /*49c0*/  UMOV UR15, UR9 ;  /* 0x00000009000f7c82 */ /* 0x000fe80008000000 */
[----:B------:R-:W-:Y:S05]  /*49d0*/  BRA.U UP0, `(.L_x_83) ;  /* 0xfffffffd005c7547 */ /* 0x000fea000b83ffff */
.L_x_80:
[----:B------:R-:W-:Y:S01]  /*49e0*/  UIADD3 UR4, UPT, UPT, UR22, 0x1, URZ ;  /* 0x0000000116047890 */ /* 0x000fe2000fffe0ff */
[----:B------:R-:W-:Y:S01]  /*49f0*/  LOP3.LUT R8, R8, 0x1, RZ, 0x3c, !PT ;  /* 0x0000000108087812 */ /* 0x000fe200078e3cff */
[----:B---3--:R-:W-:Y:S02]  /*4a00*/  UIADD3 UR5, UPT, UPT, UR23, 0x1e0, URZ ;  /* 0x000001e017057890 */ /* 0x008fe4000fffe0ff */
[----:B------:R-:W-:-:S04]  /*4a10*/  UISETP.NE.AND UP0, UPT, UR4, 0x2, UPT ;  /* 0x000000020400788c */ /* 0x000fc8000bf05270 */
[----:B------:R-:W-:Y:S02]  /*4a20*/  USEL UR6, URZ, 0x1, UP0 ;  /* 0x00000001ff067887 */ /* 0x000fe40008000000 */
[----:B------:R-:W-:Y:S01]  /*4a30*/  USEL UR22, UR4, URZ, UP0 ;  /* 0x000000ff04167287 */ /* 0x000fe20008000000 */
[----:B------:R2:W-:Y:S03]  /*4a40*/  UTCBAR [UR5], URZ ;  /* 0x000000ff050073e9 */ /* 0x0005e600080000ff */
[----:B------:R-:W-:Y:S01]  /*4a50*/  LOP3.LUT R9, R9, UR6, RZ, 0x3c, !PT ;  /* 0x0000000609097c12 */ /* 0x000fe2000f8e3cff */
[----:B------:R-:W-:Y:S07]  /*4a60*/  @P2 BRA `(.L_x_84) ;  /* 0xfffffff800d02947 */ /* 0x000fee000383ffff */
[----:B------:R-:W3:Y:S01]  /*4a70*/  S2UR UR6, SR_CgaCtaId ;  /* 0x00000000000679c3 */ /* 0x000ee20000008800 */
[----:B------:R-:W-:Y:S01]  /*4a80*/  ELECT P0, URZ, PT ;  /* 0x0000000000ff782f */ /* 0x000fe20003800000 */
[----:B-1----:R-:W-:Y:S01]  /*4a90*/  IMAD.MOV.U32 R0, RZ, RZ, 0x1 ;  /* 0x00000001ff007424 */ /* 0x002fe200078e00ff */
[----:B------:R-:W-:Y:S01]  /*4aa0*/  UIADD3 UR18, UPT, UPT, UR18, 0x1f0, URZ ;  /* 0x000001f012127890 */ /* 0x000fe2000fffe0ff */
[----:B------:R-:W-:Y:S01]  /*4ab0*/  SHF.L.U32 R3, R9, 0x1f, RZ ;  /* 0x0000001f09037819 */ /* 0x000fe200000006ff */
[----:B------:R-:W-:-:S03]  /*4ac0*/  UMOV UR4, 0x40 ;  /* 0x0000004000047882 */ /* 0x000fc60000000000 */
[----:B------:R-:W-:Y:S01]  /*4ad0*/  UVIRTCOUNT.DEALLOC.SMPOOL 0x80 ;  /* 0x000000800000784c */ /* 0x000fe20000000000 */
[----:B---3--:R-:W-:Y:S02]  /*4ae0*/  ULEA UR6, UR6, UR4, 0x18 ;  /* 0x0000000406067291 */ /* 0x008fe4000f8ec0ff */
[----:B------:R-:W-:-:S07]  /*4af0*/  ULEA UR4, UR22, UR18, 0x3 ;  /* 0x0000001216047291 */ /* 0x000fce000f8e18ff */
[----:B------:R1:W-:Y:S02]  /*4b00*/  @P0 STS.U8 [UR6+0x1c], R0 ;  /* 0x00001c00ff000988 */ /* 0x0003e40008000006 */
[----:B------:R-:W3:Y:S02]  /*4b10*/  SYNCS.PHASECHK.TRANS64.TRYWAIT P0, [UR4], R3 ;  /* 0x00000003ff0075a7 */ /* 0x000ee40008001104 */
[----:B-1-3--:R-:W-:Y:S05]  /*4b20*/  @!P0 BRA `(.L_x_85) ;  /* 0x0000003c00608947 */ /* 0x00afea0003800000 */
.L_x_184:
[----:B------:R-:W-:-:S04]  /*4b30*/  UIADD3 UR4, UPT, UPT, UR22, 0x1, URZ ;  /* 0x0000000116047890 */ /* 0x000fc8000fffe0ff */
[----:B------:R-:W-:-:S04]  /*4b40*/  UISETP.NE.AND UP0, UPT, UR4, 0x2, UPT ;  /* 0x000000020400788c */ /* 0x000fc8000bf05270 */
[----:B--2---:R-:W-:Y:S02]  /*4b50*/  USEL UR5, URZ, 0x1, UP0 ;  /* 0x00000001ff057887 */ /* 0x004fe40008000000 */
[----:B------:R-:W-:-:S04]  /*4b60*/  USEL UR4, UR4, URZ, UP0 ;  /* 0x000000ff04047287 */ /* 0x000fc80008000000 */
[----:B------:R-:W-:Y:S01]  /*4b70*/  ULEA UR4, UR4, UR18, 0x3 ;  /* 0x0000001204047291 */ /* 0x000fe2000f8e18ff */
[----:B-1----:R-:W-:-:S04]  /*4b80*/  LOP3.LUT R3, R9, UR5, RZ, 0x3c, !PT ;  /* 0x0000000509037c12 */ /* 0x002fc8000f8e3cff */
[----:B------:R-:W-:-:S04]  /*4b90*/  SHF.L.U32 R3, R3, 0x1f, RZ ;  /* 0x0000001f03037819 */ /* 0x000fc800000006ff */
[----:B------:R-:W1:Y:S02]  /*4ba0*/  SYNCS.PHASECHK.TRANS64.TRYWAIT P0, [UR4], R3 ;  /* 0x00000003ff0075a7 */ /* 0x000e640008001104 */
[----:B-1----:R-:W-:Y:S05]  /*4bb0*/  @!P0 BRA `(.L_x_86) ;  /* 0x0000003c00548947 */ /* 0x002fea0003800000 */
.L_x_186:
[----:B------:R-:W-:Y:S01]  /*4bc0*/  NOP ;  /* 0x0000000000007918 */ /* 0x000fe20000000000 */
[----:B-1----:R-:W1:Y:S01]  /*4bd0*/  LDS R0, [UR6+0x14] ;  /* 0x00001406ff007984 */ /* 0x002e620008000800 */
[----:B------:R-:W-:Y:S01]  /*4be0*/  LOP3.LUT R3, R2, 0xffff, RZ, 0xc0, !PT ;  /* 0x0000ffff02037812 */ /* 0x000fe200078ec0ff */
[----:B------:R-:W-:-:S03]  /*4bf0*/  IMAD.MOV.U32 R2, RZ, RZ, 0xffff ;  /* 0x0000ffffff027424 */ /* 0x000fc600078e00ff */
[----:B------:R-:W-:-:S04]  /*4c00*/  SHF.R.U32.HI R3, RZ, 0x5, R3 ;  /* 0x00000005ff037819 */ /* 0x000fc80000011603 */
[----:B------:R-:W-:-:S04]  /*4c10*/  SHF.L.U32 R2, R2, R3, RZ ;  /* 0x0000000302027219 */ /* 0x000fc800000006ff */
[----:B-1----:R-:W-:-:S04]  /*4c20*/  LOP3.LUT R0, R0, R2, RZ, 0xc0, !PT ;  /* 0x0000000200007212 */ /* 0x002fc800078ec0ff */
[----:B------:R-:W-:Y:S01]  /*4c30*/  ISETP.NE.AND P0, PT, R0, R2, PT ;  /* 0x000000020000720c */ /* 0x000fe20003f05270 */
[----:B------:R-:W-:-:S05]  /*4c40*/  IMAD.MOV.U32 R0, RZ, RZ, 0x1 ;  /* 0x00000001ff007424 */ /* 0x000fca00078e00ff */
[----:B------:R-:W-:-:S07]  /*4c50*/  SHF.L.U32 R0, R0, R3, RZ ;  /* 0x0000000300007219 */ /* 0x000fce00000006ff */
[----:B------:R-:W-:Y:S05]  /*4c60*/  @P0 BRA `(.L_x_87) ;  /* 0x00000000005c0947 */ /* 0x000fea0003800000 */
[----:B------:R-:W1:Y:S02]  /*4c70*/  LDS R3, [UR6+0x18] ;  /* 0x00001806ff037984 */ /* 0x000e640008000800 */
[----:B-1----:R-:W-:-:S04]  /*4c80*/  LOP3.LUT R3, R3, R0, RZ, 0xc0, !PT ;  /* 0x0000000003037212 */ /* 0x002fc800078ec0ff */
[----:B------:R-:W-:-:S13]  /*4c90*/  ISETP.NE.AND P0, PT, R3, R0, PT ;  /* 0x000000000300720c */ /* 0x000fda0003f05270 */
[----:B------:R-:W-:Y:S05]  /*4ca0*/  @P0 BRA `(.L_x_88) ;  /* 0x0000000000400947 */ /* 0x000fea0003800000 */
[----:B------:R-:W-:Y:S01]  /*4cb0*/  R2UR UR4, R2 ;  /* 0x00000000020472ca */ /* 0x000fe200000e0000 */
[----:B------:R-:W1:Y:S01]  /*4cc0*/  S2R R3, SR_LANEID ;  /* 0x0000000000037919 */ /* 0x000e620000000000 */
[----:B------:R-:W-:-:S04]  /*4cd0*/  LOP3.LUT R0, RZ, R0, RZ, 0x33, !PT ;  /* 0x00000000ff007212 */ /* 0x000fc800078e33ff */
[----:B------:R-:W2:Y:S07]  /*4ce0*/  REDUX UR7, R0 ;  /* 0x00000000000773c4 */ /* 0x000eae0000000000 */
[----:B------:R-:W-:-:S03]  /*4cf0*/  ULOP3.LUT UR5, URZ, UR4, URZ, 0x33, !UPT ;  /* 0x00000004ff057292 */ /* 0x000fc6000f8e33ff */
[----:B------:R-:W-:Y:S02]  /*4d00*/  VOTEU.ANY UR4, UPT, PT ;  /* 0x0000000000047886 */ /* 0x000fe400038e0100 */
[----:B------:R-:W-:Y:S01]  /*4d10*/  UFLO.U32 UR4, UR4 ;  /* 0x00000004000472bd */ /* 0x000fe200080e0000 */
[----:B------:R-:W-:-:S04]  /*4d20*/  IMAD.U32 R2, RZ, RZ, UR5 ;  /* 0x00000005ff027e24 */ /* 0x000fc8000f8e00ff */
[----:B------:R-:W3:Y:S02]  /*4d30*/  REDUX UR8, R2 ;  /* 0x00000000020873c4 */ /* 0x000ee40000000000 */
[----:B------:R1:W-:Y:S01]  /*4d40*/  UTCATOMSWS.AND URZ, UR5 ;  /* 0x0000000500ff79e3 */ /* 0x0003e20008000000 */
[----:B--2---:R-:W-:Y:S01]  /*4d50*/  IMAD.U32 R0, RZ, RZ, UR7 ;  /* 0x00000007ff007e24 */ /* 0x004fe2000f8e00ff */
[----:B-1----:R-:W-:Y:S01]  /*4d60*/  ISETP.EQ.U32.AND P0, PT, R3, UR4, PT ;  /* 0x0000000403007c0c */ /* 0x002fe2000bf02070 */
[----:B---3--:R-:W-:-:S12]  /*4d70*/  IMAD.U32 R2, RZ, RZ, UR8 ;  /* 0x00000008ff027e24 */ /* 0x008fd8000f8e00ff */
[----:B------:R1:W-:Y:S04]  /*4d80*/  @P0 ATOMS.AND RZ, [UR6+0x14], R2 ;  /* 0x00001402ffff098c */ /* 0x0003e8000a800006 */
[----:B------:R1:W-:Y:S01]  /*4d90*/  @P0 ATOMS.AND RZ, [UR6+0x18], R0 ;  /* 0x00001800ffff098c */ /* 0x0003e2000a800006 */
[----:B------:R-:W-:Y:S05]  /*4da0*/  BRA `(.L_x_89) ;  /* 0x0000000000147947 */ /* 0x000fea0003800000 */
.L_x_88:
[----:B------:R-:W-:Y:S02]  /*4db0*/  MOV R2, 0x4dd0 ;  /* 0x00004dd000027802 */ /* 0x000fe40000000f00 */
[----:B----45:R-:W-:Y:S05]  /*4dc0*/  CALL.REL.NOINC `($__internal_0_$__cuda_sm10x_tcgen05_guardrail_trap_col_being_dealloced_not_returned_by_alloc) ;  /* 0x0000003c00747944 */ /* 0x030fea0003c00000 */
[----:B------:R-:W-:Y:S05]  /*4dd0*/  BRA `(.L_x_89) ;  /* 0x0000000000087947 */ /* 0x000fea0003800000 */
.L_x_87:
[----:B------:R-:W-:Y:S02]  /*4de0*/  MOV R2, 0x4e00 ;  /* 0x00004e0000027802 */ /* 0x000fe40000000f00 */
[----:B----45:R-:W-:Y:S05]  /*4df0*/  CALL.REL.NOINC `($__internal_2_$__cuda_sm10x_tcgen05_guardrail_trap_unallocated_columns_being_dealloced) ;  /* 0x0000003c00807944 */ /* 0x030fea0003c00000 */
.L_x_89:
[----:B------:R-:W-:Y:S01]  /*4e00*/  NOP ;  /* 0x0000000000007918 */ /* 0x000fe20000000000 */
[----:B------:R-:W-:Y:S05]  /*4e10*/  EXIT ;  /* 0x000000000000794d */ /* 0x000fea0003800000 */
.L_x_73:
[----:B------:R-:W-:-:S09]  /*4e20*/  UISETP.NE.OR UP0, UPT, UR18, 0x3, !UP3 ;  /* 0x000000031200788c */ /* 0x000fd2000df05670 */
[----:B------:R-:W-:Y:S05]  /*4e30*/  BRA.U UP0, `(.L_x_90) ;  /* 0x0000000d00847547 */ /* 0x000fea000b800000 */
[----:B------:R-:W2:Y:S01]  /*4e40*/  LDCU.64 UR4, c[0x0][0x988] ;  /* 0x00013100ff0477ac */ /* 0x000ea20008000a00 */
[----:B------:R-:W3:Y:S01]  /*4e50*/  S2UR UR8, SR_CgaCtaId ;  /* 0x00000000000879c3 */ /* 0x000ee20000008800 */
[----:B------:R-:W-:Y:S01]  /*4e60*/  HFMA2 R10, -RZ, RZ, 0, 5.9604644775390625e-08 ;  /* 0x00000001ff0a7431 */ /* 0x000fe200000001ff */
[----:B------:R-:W-:Y:S01]  /*4e70*/  MOV R9, RZ ;  /* 0x000000ff00097202 */ /* 0x000fe20000000f00 */
[----:B------:R-:W4:Y:S01]  /*4e80*/  LDCU UR36, c[0x0][0x370] ;  /* 0x00006e00ff2477ac */ /* 0x000f220008000800 */
[----:B------:R-:W-:Y:S01]  /*4e90*/  HFMA2 R2, -RZ, RZ, 0, 0.00048828125 ;  /* 0x00001000ff027431 */ /* 0x000fe200000001ff */
[----:B------:R-:W4:Y:S03]  /*4ea0*/  LDCU.128 UR32, c[0x0][0xc10] ;  /* 0x00018200ff2077ac */ /* 0x000f260008000c00 */
[----:B------:R-:W1:Y:S01]  /*4eb0*/  LDC.64 R12, c[0x0][0x348] ;  /* 0x0000d200ff0c7b82 */ /* 0x000e620000000a00 */
[----:B------:R-:W3:Y:S01]  /*4ec0*/  LDCU UR29, c[0x0][0x374] ;  /* 0x00006e80ff1d77ac */ /* 0x000ee20008000800 */
[----:B------:R-:W3:Y:S01]  /*4ed0*/  LDCU.64 UR30, c[0x0][0x990] ;  /* 0x00013200ff1e77ac */ /* 0x000ee20008000a00 */
[----:B------:R-:W3:Y:S01]  /*4ee0*/  LDCU UR17, c[0x0][0xc0c] ;  /* 0x00018180ff1177ac */ /* 0x000ee20008000800 */
[----:B--2---:R-:W-:Y:S01]  /*4ef0*/  UISETP.NE.U32.AND UP0, UPT, UR4, URZ, UPT ;  /* 0x000000ff0400728c */ /* 0x004fe2000bf05070 */
[----:B------:R-:W2:Y:S01]  /*4f00*/  LDCU UR45, c[0x0][0xc20] ;  /* 0x00018400ff2d77ac */ /* 0x000ea20008000800 */
[----:B------:R-:W2:Y:S01]  /*4f10*/  LDCU UR4, c[0x0][0xc30] ;  /* 0x00018600ff0477ac */ /* 0x000ea20008000800 */
[----:B------:R-:W-:Y:S01]  /*4f20*/  UMOV UR28, 0x400 ;  /* 0x00000400001c7882 */ /* 0x000fe20000000000 */
[----:B----4-:R-:W-:-:S02]  /*4f30*/  UIMAD.WIDE.U32 UR42, UR36, UR32, URZ ;  /* 0x00000020242a72a5 */ /* 0x010fc4000f8e00ff */
[----:B---3--:R-:W-:Y:S02]  /*4f40*/  UIMAD.WIDE.U32 UR6, UR29, UR35, URZ ;  /* 0x000000231d0672a5 */ /* 0x008fe4000f8e00ff */
[----:B------:R-:W-:Y:S02]  /*4f50*/  ULEA UR28, UR8, UR28, 0x18 ;  /* 0x0000001c081c7291 */ /* 0x000fe4000f8ec0ff */
[----:B------:R-:W-:Y:S02]  /*4f60*/  USEL UR38, URZ, 0x1, UP6 ;  /* 0x00000001ff267887 */ /* 0x000fe4000b000000 */
[----:B------:R-:W-:Y:S02]  /*4f70*/  UISETP.NE.U32.AND UP6, UPT, UR30, URZ, UPT ;  /* 0x000000ff1e00728c */ /* 0x000fe4000bfc5070 */
[----:B------:R-:W-:Y:S02]  /*4f80*/  UIADD3 UR40, UPT, UPT, UR28, 0x1b0, URZ ;  /* 0x000001b01c287890 */ /* 0x000fe4000fffe0ff */
[----:B------:R-:W-:-:S02]  /*4f90*/  UIADD3 UR37, UPT, UPT, UR28, 0x1d8, URZ ;  /* 0x000001d81c257890 */ /* 0x000fc4000fffe0ff */
[----:B------:R-:W-:Y:S02]  /*4fa0*/  UISETP.NE.AND.EX UP5, UPT, UR5, URZ, UPT, UP0 ;  /* 0x000000ff0500728c */ /* 0x000fe4000bfa5300 */
[----:B------:R-:W-:Y:S01]  /*4fb0*/  UISETP.NE.AND UP0, UPT, UR39, 0x1, UPT ;  /* 0x000000012700788c */ /* 0x000fe2000bf05270 */
[----:B------:R-:W-:Y:S01]  /*4fc0*/  UMOV UR42, UR43 ;  /* 0x0000002b002a7c82 */ /* 0x000fe20008000000 */
[----:B------:R-:W-:Y:S01]  /*4fd0*/  UMOV UR41, UR7 ;  /* 0x0000000700297c82 */ /* 0x000fe20008000000 */
[----:B------:R-:W-:Y:S02]  /*4fe0*/  UISETP.NE.AND UP0, UPT, UR17, 0x1, UPT ;  /* 0x000000011100788c */ /* 0x000fe4000bf05270 */
[----:B------:R-:W-:Y:S02]  /*4ff0*/  UPLOP3.LUT UP1, UPT, UPT, UPT, UPT, 0x40, 0x4 ;  /* 0x000000000004789c */ /* 0x000fe40003f2e870 */
[----:B------:R-:W-:Y:S01]  /*5000*/  UISETP.GE.AND UP3, UPT, UR39, 0x1, UPT ;  /* 0x000000012700788c */ /* 0x000fe2000bf66270 */
[----:B------:R-:W3:Y:S01]  /*5010*/  LDCU.64 UR18, c[0x0][0xc28] ;  /* 0x00018500ff1277ac */ /* 0x000ee20008000a00 */
[----:B------:R-:W-:-:S02]  /*5020*/  UISETP.NE.AND.EX UP6, UPT, UR31, URZ, UPT, UP6 ;  /* 0x000000ff1f00728c */ /* 0x000fc4000bfc5360 */
[----:B------:R-:W-:Y:S02]  /*5030*/  UPRMT UR40, UR8, 0x654, UR40 ;  /* 0x0000065408287896 */ /* 0x000fe40008000028 */
[----:B------:R-:W-:Y:S02]  /*5040*/  UPRMT UR37, URZ, 0x654, UR37 ;  /* 0x00000654ff257896 */ /* 0x000fe40008000025 */
[----:B------:R-:W-:Y:S02]  /*5050*/  USHF.R.U32.HI UR42, URZ, UR33, UR42 ;  /* 0x00000021ff2a7299 */ /* 0x000fe4000801162a */
[----:B--2---:R-:W-:Y:S02]  /*5060*/  USHF.R.U32.HI UR41, URZ, UR45, UR41 ;  /* 0x0000002dff297299 */ /* 0x004fe40008011629 */
[----:B------:R-:W-:Y:S02]  /*5070*/  UISETP.NE.AND UP0, UPT, UR34, 0x1, UPT ;  /* 0x000000012200788c */ /* 0x000fe4000bf05270 */
[----:B-1----:R-:W-:-:S11]  /*5080*/  UISETP.NE.AND UP4, UPT, UR4, 0x1, UPT ;  /* 0x000000010400788c */ /* 0x002fd6000bf85270 */
.L_x_98:
[----:B------:R-:W-:Y:S04]  /*5090*/  SHF.L.U32 R3, R9, 0x1f, RZ ;  /* 0x0000001f09037819 */ /* 0x000fe800000006ff */
[----:B-1----:R-:W1:Y:S02]  /*50a0*/  SYNCS.PHASECHK.TRANS64.TRYWAIT P0, [UR28+0x1d0], R3 ;  /* 0x0001d003ff0075a7 */ /* 0x002e64000800111c */
[----:B-1----:R-:W-:Y:S05]  /*50b0*/  @!P0 BRA `(.L_x_91) ;  /* 0x00000038002c8947 */ /* 0x002fea0003800000 */
.L_x_188:
[----:B------:R-:W2:Y:S01]  /*50c0*/  LDS.128 R4, [UR28+0x210] ;  /* 0x0002101cff047984 */ /* 0x000ea20008000c00 */
[----:B------:R-:W-:Y:S01]  /*50d0*/  UISETP.GE.AND UP0, UPT, UR39, 0x1, UPT ;  /* 0x000000012700788c */ /* 0x000fe2000bf06270 */
[----:B------:R-:W-:Y:S01]  /*50e0*/  @!PT LDS RZ, [RZ] ;  /* 0x00000000fffff984 */ /* 0x000fe20000000800 */
[----:B------:R-:W-:Y:S01]  /*50f0*/  @!PT LDS RZ, [RZ] ;  /* 0x00000000fffff984 */ /* 0x000fe20000000800 */
[----:B------:R-:W-:Y:S01]  /*5100*/  @!PT LDS RZ, [RZ] ;  /* 0x00000000fffff984 */ /* 0x000fe20000000800 */
[----:B------:R-:W-:Y:S01]  /*5110*/  @!PT LDS RZ, [RZ] ;  /* 0x00000000fffff984 */ /* 0x000fe20000000800 */
[----:B------:R4:W-:Y:S06]  /*5120*/  MEMBAR.ALL.CTA ;  /* 0x0000000000007992 */ /* 0x0009ec0000008000 */
[----:B----4-:R-:W4:Y:S02]  /*5130*/  FENCE.VIEW.ASYNC.S ;  /* 0x00000000000073c6 */ /* 0x010f240000000000 */
[----:B----4-:R-:W-:Y:S01]  /*5140*/  SYNCS.ARRIVE.TRANS64.RED.A1T0 RZ, [UR37], RZ ;  /* 0x000000ffffff79a7 */ /* 0x010fe20008100425 */
[----:B--2---:R-:W-:Y:S11]  /*5150*/  LOP3.LUT P0, RZ, R6, 0x1, RZ, 0xc0, !PT ;  /* 0x0000000106ff7812 */ /* 0x004ff6000780c0ff */
[----:B------:R-:W-:Y:S02]  /*5160*/  @!UPT UIADD3 URZ, UPT, UPT, URZ, URZ, URZ ;  /* 0x000000fffffff290 */ /* 0x000fe4000fffe0ff */
[----:B------:R-:W-:Y:S01]  /*5170*/  VOTEU.ANY UP3, P0 ;  /* 0x0000000000ff7886 */ /* 0x000fe20000060100 */
[----:B------:R-:W-:Y:S11]  /*5180*/  PLOP3.LUT P1, PT, PT, PT, UP3, 0x80, 0x8 ;  /* 0x000000000008781c */ /* 0x000ff60003f2f038 */
[----:B------:R-:W-:Y:S02]  /*5190*/  @!UPT UIADD3 URZ, UPT, UPT, URZ, URZ, URZ ;  /* 0x000000fffffff290 */ /* 0x000fe4000fffe0ff */
[----:B-1----:R-:W-:Y:S02]  /*51a0*/  @P1 MOV R3, R4 ;  /* 0x0000000400031202 */ /* 0x002fe40000000f00 */
[----:B------:R-:W-:Y:S02]  /*51b0*/  @P1 LOP3.LUT R0, R5, 0xffff, RZ, 0xc0, !PT ;  /* 0x0000ffff05001812 */ /* 0x000fe400078ec0ff */
[----:B------:R-:W-:Y:S02]  /*51c0*/  @P1 R2UR UR5, R3 ;  /* 0x00000000030512ca */ /* 0x000fe400000e0000 */
[----:B------:R-:W-:Y:S11]  /*51d0*/  @P1 R2UR UR4, R0 ;  /* 0x00000000000412ca */ /* 0x000ff600000e0000 */
[----:B------:R-:W-:Y:S02]  /*51e0*/  @UP3 UMOV UR16, UR5 ;  /* 0x0000000500103c82 */ /* 0x000fe40008000000 */
[----:B------:R-:W-:Y:S01]  /*51f0*/  @UP3 UMOV UR15, UR4 ;  /* 0x00000004000f3c82 */ /* 0x000fe20008000000 */
[----:B------:R-:W-:Y:S05]  /*5200*/  BRA.U !UP0, `(.L_x_92) ;  /* 0x0000000108c07547 */ /* 0x000fea000b800000 */
[----:B------:R-:W-:Y:S02]  /*5210*/  UIMAD.WIDE.U32 UR8, UR15, UR35, URZ ;  /* 0x000000230f0872a5 */ /* 0x000fe4000f8e00ff */
[----:B------:R-:W-:Y:S02]  /*5220*/  UP2UR UR14, UPR, URZ, 0x4 ;  /* 0x00000004ff0e7883 */ /* 0x000fe40008000000 */
[----:B------:R-:W-:Y:S02]  /*5230*/  UISETP.NE.AND UP2, UPT, UR34, 0x1, UPT ;  /* 0x000000012200788c */ /* 0x000fe4000bf45270 */
[----:B------:R-:W-:Y:S02]  /*5240*/  UIMAD.WIDE.U32 UR10, UR16, UR32, URZ ;  /* 0x00000020100a72a5 */ /* 0x000fe4000f8e00ff */
[----:B------:R-:W-:Y:S02]  /*5250*/  USEL UR4, UR29, UR41, !UP2 ;  /* 0x000000291d047287 */ /* 0x000fe4000d000000 */
[----:B------:R-:W-:Y:S02]  /*5260*/  UISETP.NE.AND UP0, UPT, UR17, 0x1, UPT ;  /* 0x000000011100788c */ /* 0x000fe4000bf05270 */
[----:B------:R-:W-:Y:S02]  /*5270*/  UP2UR UR22, UPR, URZ, 0x2 ;  /* 0x00000002ff167883 */ /* 0x000fe40008000000 */
[----:B------:R-:W-:Y:S02]  /*5280*/  UISETP.NE.AND UP1, UPT, UR39, 0x1, UPT ;  /* 0x000000012700788c */ /* 0x000fe4000bf25270 */
[----:B---3--:R-:W-:Y:S02]  /*5290*/  UIMAD.WIDE.U32 UR12, UR4, UR18, URZ ;  /* 0x00000012040c72a5 */ /* 0x008fe4000f8e00ff */
[----:B------:R-:W-:Y:S01]  /*52a0*/  USEL UR7, UR36, UR42, !UP0 ;  /* 0x0000002a24077287 */ /* 0x000fe2000c000000 */
[----:B------:R-:W-:Y:S02]  /*52b0*/  UMOV UR5, UR9 ;  /* 0x0000000900057c82 */ /* 0x000fe40008000000 */
[----:B------:R-:W-:Y:S02]  /*52c0*/  USHF.R.U32.HI UR6, URZ, UR45, UR5 ;  /* 0x0000002dff067299 */ /* 0x000fe40008011605 */
[----:B------:R-:W-:Y:S02]  /*52d0*/  UIMAD.WIDE.U32 UR20, UR7, UR18, URZ ;  /* 0x00000012071472a5 */ /* 0x000fe4000f8e00ff */
[----:B------:R-:W-:Y:S02]  /*52e0*/  USEL UR6, UR15, UR6, !UP2 ;  /* 0x000000060f067287 */ /* 0x000fe4000d000000 */
[----:B------:R-:W-:Y:S01]  /*52f0*/  UISETP.NE.AND UP2, UPT, UR14, URZ, UPT ;  /* 0x000000ff0e00728c */ /* 0x000fe2000bf45270 */
[----:B------:R-:W-:Y:S01]  /*5300*/  UMOV UR5, UR11 ;  /* 0x0000000b00057c82 */ /* 0x000fe20008000000 */
[----:B------:R-:W-:Y:S02]  /*5310*/  UIMAD.WIDE.U32 UR10, UR6, UR18, URZ ;  /* 0x00000012060a72a5 */ /* 0x000fe4000f8e00ff */
[----:B------:R-:W-:Y:S03]  /*5320*/  USHF.R.U32.HI UR8, URZ, UR33, UR5 ;  /* 0x00000021ff087299 */ /* 0x000fe60008011605 */
[----:B------:R-:W-:Y:S02]  /*5330*/  UMOV UR5, UR13 ;  /* 0x0000000d00057c82 */ /* 0x000fe40008000000 */
[----:B------:R-:W-:Y:S03]  /*5340*/  @UP1 USHF.R.U32.HI UR4, URZ, UR19, UR5 ;  /* 0x00000013ff041299 */ /* 0x000fe60008011605 */
[----:B------:R-:W-:Y:S01]  /*5350*/  UMOV UR5, UR21 ;  /* 0x0000001500057c82 */ /* 0x000fe20008000000 */
[----:B------:R-:W-:Y:S02]  /*5360*/  UIMAD UR4, UR39, UR4, URZ ;  /* 0x00000004270472a4 */ /* 0x000fe4000f8e02ff */
[----:B------:R-:W-:Y:S02]  /*5370*/  @UP1 USHF.R.U32.HI UR7, URZ, UR19, UR5 ;  /* 0x00000013ff071299 */ /* 0x000fe40008011605 */
[----:B------:R-:W-:Y:S02]  /*5380*/  USEL UR5, UR16, UR8, !UP0 ;  /* 0x0000000810057287 */ /* 0x000fe4000c000000 */
[----:B------:R-:W-:Y:S02]  /*5390*/  UIMAD UR8, UR39, UR7, URZ ;  /* 0x00000007270872a4 */ /* 0x000fe4000f8e02ff */
[----:B------:R-:W-:Y:S03]  /*53a0*/  UISETP.GE.AND UP0, UPT, UR6, UR4, UPT ;  /* 0x000000040600728c */ /* 0x000fe6000bf06270 */
[----:B------:R-:W-:Y:S01]  /*53b0*/  UMOV UR4, UR11 ;  /* 0x0000000b00047c82 */ /* 0x000fe20008000000 */
[----:B------:R-:W-:Y:S02]  /*53c0*/  UISETP.GE.OR UP0, UPT, UR5, UR8, UP0 ;  /* 0x000000080500728c */ /* 0x000fe40008706670 */
[----:B------:R-:W-:Y:S02]  /*53d0*/  USHF.R.U32.HI UR4, URZ, UR19, UR4 ;  /* 0x00000013ff047299 */ /* 0x000fe40008011604 */
[----:B------:R-:W-:Y:S02]  /*53e0*/  UIMAD.WIDE.U32 UR8, UR5, UR18, URZ ;  /* 0x00000012050872a5 */ /* 0x000fe4000f8e00ff */
[----:B------:R-:W-:Y:S04]  /*53f0*/  USEL UR10, UR6, UR4, !UP1 ;  /* 0x00000004060a7287 */ /* 0x000fe8000c800000 */
[----:B------:R-:W-:Y:S01]  /*5400*/  UIADD3 UR11, UPT, UPT, -UR10, URZ, URZ ;  /* 0x000000ff0a0b7290 */ /* 0x000fe2000fffe1ff */
[----:B------:R-:W-:Y:S02]  /*5410*/  @!UP0 UMOV UR4, UR9 ;  /* 0x0000000900048c82 */ /* 0x000fe40008000000 */
[----:B------:R-:W-:Y:S02]  /*5420*/  @!UP0 USHF.R.U32.HI UR4, URZ, UR19, UR4 ;  /* 0x00000013ff048299 */ /* 0x000fe40008011604 */
[----:B------:R-:W-:Y:S02]  /*5430*/  UIMAD UR8, UR39, UR11, UR6 ;  /* 0x0000000b270872a4 */ /* 0x000fe4000f8e0206 */
[----:B------:R-:W-:Y:S02]  /*5440*/  @!UP0 USEL UR4, UR5, UR4, !UP1 ;  /* 0x0000000405048287 */ /* 0x000fe4000c800000 */
[----:B------:R-:W-:Y:S02]  /*5450*/  UISETP.NE.AND UP1, UPT, UR22, URZ, UPT ;  /* 0x000000ff1600728c */ /* 0x000fe4000bf25270 */
[----:B------:R-:W-:Y:S02]  /*5460*/  @!UP0 UIMAD UR8, UR7, UR8, UR4 ;  /* 0x00000008070882a4 */ /* 0x000fe4000f8e0204 */
[----:B------:R-:W-:Y:S02]  /*5470*/  @!UP0 UIADD3 UR9, UPT, UPT, UR10, -UR4, URZ ;  /* 0x800000040a098290 */ /* 0x000fe4000fffe0ff */
[----:B------:R-:W-:Y:S02]  /*5480*/  UIADD3 UR4, UPT, UPT, -UR5, URZ, URZ ;  /* 0x000000ff05047290 */ /* 0x000fe4000fffe1ff */
[----:B------:R-:W-:Y:S02]  /*5490*/  UIADD3 UR7, UPT, UPT, -UR6, URZ, URZ ;  /* 0x000000ff06077290 */ /* 0x000fe4000fffe1ff */
[----:B------:R-:W-:Y:S02]  /*54a0*/  @!UP0 UIMAD UR6, UR9, UR39, UR5 ;  /* 0x00000027090682a4 */ /* 0x000fe4000f8e0205 */
[----:B------:R-:W-:Y:S02]  /*54b0*/  UIMAD UR16, UR17, UR4, UR16 ;  /* 0x00000004111072a4 */ /* 0x000fe4000f8e0210 */
[----:B------:R-:W-:Y:S01]  /*54c0*/  UIMAD UR15, UR34, UR7, UR15 ;  /* 0x00000007220f72a4 */ /* 0x000fe2000f8e020f */
[----:B------:R-:W-:Y:S02]  /*54d0*/  @!UP0 UMOV UR5, UR8 ;  /* 0x0000000800058c82 */ /* 0x000fe40008000000 */
[----:B------:R-:W-:Y:S02]  /*54e0*/  UIMAD UR16, UR5, UR17, UR16 ;  /* 0x00000011051072a4 */ /* 0x000fe4000f8e0210 */
[----:B------:R-:W-:Y:S11]  /*54f0*/  UIMAD UR15, UR6, UR34, UR15 ;  /* 0x00000022060f72a4 */ /* 0x000ff6000f8e020f */
[----:B------:R-:W-:Y:S01]  /*5500*/  @!UPT UIADD3 URZ, UPT, UPT, URZ, URZ, URZ ;  /* 0x000000fffffff290 */ /* 0x000fe2000fffe0ff */
.L_x_92:
[----:B------:R-:W1:Y:S01]  /*5510*/  @!UP4 LDCU.128 UR8, c[0x0][0xc10] ;  /* 0x00018200ff08c7ac */ /* 0x000e620008000c00 */
[----:B------:R-:W-:Y:S02]  /*5520*/  ISETP.NE.U32.AND P2, PT, RZ, UR30, PT ;  /* 0x0000001eff007c0c */ /* 0x000fe4000bf45070 */
[----:B------:R-:W-:Y:S02]  /*5530*/  SHF.L.U32 R3, R10, 0x1f, RZ ;  /* 0x0000001f0a037819 */ /* 0x000fe400000006ff */
[----:B------:R-:W-:Y:S01]  /*5540*/  ISETP.NE.AND.EX P2, PT, RZ, UR31, PT, P2 ;  /* 0x0000001fff007c0c */ /* 0x000fe2000bf45320 */
[----:B------:R-:W2:Y:S01]  /*5550*/  @!UP4 LDCU UR5, c[0x0][0xc0c] ;  /* 0x00018180ff05c7ac */ /* 0x000ea20008000800 */
[----:B-1----:R-:W-:Y:S07]  /*5560*/  UIMAD.WIDE.U32 UR6, UR16, UR8, URZ ;  /* 0x00000008100672a5 */ /* 0x002fee000f8e00ff */
[----:B------:R-:W-:Y:S01]  /*5570*/  @!UP4 UMOV UR4, UR7 ;  /* 0x000000070004cc82 */ /* 0x000fe20008000000 */
[----:B--2---:R-:W-:Y:S02]  /*5580*/  @!UP4 UISETP.NE.AND UP0, UPT, UR5, 0x1, UPT ;  /* 0x000000010500c88c */ /* 0x004fe4000bf05270 */
[----:B------:R-:W-:Y:S02]  /*5590*/  @!UP4 USHF.R.U32.HI UR4, URZ, UR9, UR4 ;  /* 0x00000009ff04c299 */ /* 0x000fe40008011604 */
[----:B------:R-:W-:Y:S02]  /*55a0*/  UIMAD.WIDE.U32 UR6, UR15, UR11, URZ ;  /* 0x0000000b0f0672a5 */ /* 0x000fe4000f8e00ff */
[----:B------:R-:W-:Y:S02]  /*55b0*/  @!UP4 USEL UR8, UR16, UR4, !UP0 ;  /* 0x000000041008c287 */ /* 0x000fe4000c000000 */
[----:B------:R-:W-:Y:S03]  /*55c0*/  @!UP4 UISETP.NE.AND UP0, UPT, UR10, 0x1, UPT ;  /* 0x000000010a00c88c */ /* 0x000fe6000bf05270 */
[----:B------:R-:W-:Y:S02]  /*55d0*/  @!UP4 UMOV UR6, UR7 ;  /* 0x000000070006cc82 */ /* 0x000fe40008000000 */
[----:B------:R-:W1:Y:S02]  /*55e0*/  @!UP4 LDCU UR4, c[0x0][0xc20] ;  /* 0x00018400ff04c7ac */ /* 0x000e640008000800 */
[----:B-1----:R-:W-:Y:S04]  /*55f0*/  @!UP4 USHF.R.U32.HI UR6, URZ, UR4, UR6 ;  /* 0x00000004ff06c299 */ /* 0x002fe80008011606 */
[----:B------:R-:W-:Y:S04]  /*5600*/  @!UP4 USEL UR6, UR15, UR6, !UP0 ;  /* 0x000000060f06c287 */ /* 0x000fe8000c000000 */
[----:B------:R-:W-:Y:S02]  /*5610*/  @!UP4 UIADD3 UR4, UPT, UPT, -UR8, UR6, URZ ;  /* 0x000000060804c290 */ /* 0x000fe4000fffe1ff */
[----:B------:R-:W-:Y:S02]  /*5620*/  @!UP4 UIADD3 UR6, UPT, UPT, UR8, -UR6, URZ ;  /* 0x800000060806c290 */ /* 0x000fe4000fffe0ff */
[----:B------:R-:W-:Y:S02]  /*5630*/  @!UP4 UIMAD UR16, UR4, UR5, UR16 ;  /* 0x000000050410c2a4 */ /* 0x000fe4000f8e0210 */
[----:B------:R-:W-:Y:S01]  /*5640*/  @!UP4 UIMAD UR15, UR6, UR10, UR15 ;  /* 0x0000000a060fc2a4 */ /* 0x000fe2000f8e020f */
[----:B------:R-:W-:Y:S11]  /*5650*/  BRA.U UP1, `(.L_x_93) ;  /* 0x0000000101107547 */ /* 0x000ff6000b800000 */
[----:B------:R-:W-:Y:S04]  /*5660*/  MOV R8, UR38 ;  /* 0x0000002600087c02 */ /* 0x000fe80008000f00 */
[----:B------:R-:W-:Y:S04]  /*5670*/  SHF.L.U32 R8, R8, 0x1f, RZ ;  /* 0x0000001f08087819 */ /* 0x000fe800000006ff */
[----:B------:R-:W1:Y:S02]  /*5680*/  SYNCS.PHASECHK.TRANS64.TRYWAIT P0, [UR28+0x1c8], R8 ;  /* 0x0001c808ff0075a7 */ /* 0x000e64000800111c */
[----:B-1----:R-:W-:Y:S05]  /*5690*/  @!P0 BRA `(.L_x_94) ;  /* 0x0000003000cc8947 */ /* 0x002fea0003800000 */
.L_x_93:
[----:B------:R-:W-:Y:S05]  /*56a0*/  BRA.U !UP6, `(.L_x_95) ;  /* 0x000000010e387547 */ /* 0x000fea000b800000 */
[----:B------:R-:W-:Y:S01]  /*56b0*/  UPLOP3.LUT UP2, UPT, UPT, UPT, UP5, 0x80, 0x8 ;  /* 0x000000000008789c */ /* 0x000fe20003f4f050 */
[----:B-1----:R-:W-:Y:S01]  /*56c0*/  HFMA2 R0, -RZ, RZ, 0, 5.9604644775390625e-08 ;  /* 0x00000001ff007431 */ /* 0x002fe200000001ff */
[----:B------:R-:W1:Y:S01]  /*56d0*/  LDCU.64 UR8, c[0x0][0x358] ;  /* 0x00006b00ff0877ac */ /* 0x000e620008000a00 */
[----:B------:R-:W-:Y:S03]  /*56e0*/  IMAD.MOV.U32 R82, RZ, RZ, 0x1 ;  /* 0x00000001ff527424 */ /* 0x000fe600078e00ff */
[----:B------:R-:W-:Y:S05]  /*56f0*/  PLOP3.LUT P0, PT, PT, PT, UP2, 0x80, 0x8 ;  /* 0x000000000008781c */ /* 0x000fea0003f0f028 */
[----:B------:R-:W2:Y:S01]  /*5700*/  @UP2 LDCU.64 UR4, c[0x0][0x988] ;  /* 0x00013100ff0427ac */ /* 0x000ea20008000a00 */
[----:B------:R-:W-:Y:S07]  /*5710*/  @UP2 UIMAD UR6, UR44, UR30, URZ ;  /* 0x0000001e2c0622a4 */ /* 0x000fee000f8e02ff */
[----:B------:R-:W-:Y:S01]  /*5720*/  @!P0 PRMT R82, R0, 0x7610, R82 ;  /* 0x0000761000528816 */ /* 0x000fe20000000052 */
[----:B--2---:R-:W-:Y:S06]  /*5730*/  @UP2 UIMAD.WIDE UR4, UR6, 0x4, UR4 ;  /* 0x00000004060428a5 */ /* 0x004fec000f8e0204 */
[----:B------:R-:W-:Y:S01]  /*5740*/  IMAD.U32 R14, RZ, RZ, UR4 ;  /* 0x00000004ff0e7e24 */ /* 0x000fe2000f8e00ff */
[----:B------:R-:W-:Y:S04]  /*5750*/  MOV R15, UR5 ;  /* 0x00000005000f7c02 */ /* 0x000fe80008000f00 */
[----:B------:R-:W2:Y:S01]  /*5760*/  @!UP2 LDCU UR4, c[0x0][0x980] ;  /* 0x00013000ff04a7ac */ /* 0x000ea20008000800 */
[----:B-1---5:R4:W5:Y:S02]  /*5770*/  @P0 LDG.E R39, desc[UR8][R14.64] ;  /* 0x000000080e270981 */ /* 0x022964000c1e1900 */
[----:B--2-4-:R-:W-:Y:S07]  /*5780*/  @!P0 IMAD.U32 R39, RZ, RZ, UR4 ;  /* 0x00000004ff278e24 */ /* 0x014fee000f8e00ff */
.L_x_95:
[----:B-----5:R-:W-:Y:S01]  /*5790*/  @!P2 FSETP.EQ.AND P0, PT, R39, RZ, PT ;  /* 0x000000ff2700a20b */ /* 0x020fe20003f02000 */
[----:B------:R-:W-:Y:S01]  /*57a0*/  @!UPT UIADD3 URZ, UPT, UPT, URZ, URZ, URZ ;  /* 0x000000fffffff290 */ /* 0x000fe2000fffe0ff */
[----:B------:R-:W-:Y:S11]  /*57b0*/  @!P2 BRA `(.L_x_96) ;  /* 0x000000000014a947 */ /* 0x000ff60003800000 */
[----:B------:R-:W-:Y:S02]  /*57c0*/  LOP3.LUT P2, RZ, R82, 0xff, RZ, 0xc0, !PT ;  /* 0x000000ff52ff7812 */ /* 0x000fe4000784c0ff */
[----:B------:R-:W-:Y:S04]  /*57d0*/  PLOP3.LUT P0, PT, PT, PT, UP2, 0x80, 0x8 ;  /* 0x000000000008781c */ /* 0x000fe80003f0f028 */
[----:B------:R-:W-:Y:S07]  /*57e0*/  PLOP3.LUT P0, PT, P0, PT, PT, 0x8, 0x80 ;  /* 0x000000000080781c */ /* 0x000fee000070e170 */
[----:B------:R-:W-:Y:S11]  /*57f0*/  @P2 FSETP.EQ.AND P0, PT, R39, RZ, PT ;  /* 0x000000ff2700220b */ /* 0x000ff60003f02000 */
[----:B------:R-:W-:Y:S02]  /*5800*/  @!UPT UIADD3 URZ, UPT, UPT, URZ, URZ, URZ ;  /* 0x000000fffffff290 */ /* 0x000fe4000fffe0ff */
.L_x_96:
[----:B------:R-:W2:Y:S01]  /*5810*/  SYNCS.PHASECHK.TRANS64.TRYWAIT P2, [UR28+0x1b8], R3 ;  /* 0x0001b803ff0075a7 */ /* 0x000ea2000804111c */
[----:B------:R-:W-:Y:S04]  /*5820*/  @P1 SHF.R.U32.HI R4, RZ, 0x10, R5 ;  /* 0x00000010ff041819 */ /* 0x000fe80000011605 */
[----:B------:R-:W-:Y:S02]  /*5830*/  @P1 R2UR UR44, R4 ;  /* 0x00000000042c12ca */ /* 0x000fe400000e0000 */
[----:B------:R-:W-:Y:S01]  /*5840*/  ELECT P1, URZ, PT ;  /* 0x0000000000ff782f */ /* 0x000fe20003820000 */
[----:B------:R-:W-:Y:S01]  /*5850*/  @!UPT UIADD3 URZ, UPT, UPT, URZ, URZ, URZ ;  /* 0x000000fffffff290 */ /* 0x000fe2000fffe0ff */
[----:B--2---:R-:W-:Y:S11]  /*5860*/  @!P2 BRA `(.L_x_97) ;  /* 0x000000300070a947 */ /* 0x004ff60003800000 */
.L_x_191:
[----:B------:R-:W-:Y:S02]  /*5870*/  PLOP3.LUT P1, PT, P0, P1, PT, 0xf2, 0x2f ;  /* 0x00000000002f781c */ /* 0x000fe40000723e72 */
[----:B------:R-:W-:Y:S02]  /*5880*/  R2UR UR43, R86 ;  /* 0x00000000562b72ca */ /* 0x000fe400000e0000 */
[----:B------:R-:W-:Y:S02]  /*5890*/  R2UR UR7, R87 ;  /* 0x00000000570772ca */ /* 0x000fe400000e0000 */
[----:B------:R-:W-:Y:S02]  /*58a0*/  LOP3.LUT R10, R10, 0x1, RZ, 0x3c, !PT ;  /* 0x000000010a0a7812 */ /* 0x000fe400078e3cff */
[----:B------:R-:W-:Y:S05]  /*58b0*/  LOP3.LUT R9, R9, 0x1, RZ, 0x3c, !PT ;  /* 0x0000000109097812 */ /* 0x000fea00078e3cff */
[----:B------:R-:W-:Y:S01]  /*58c0*/  VOTEU.ALL UP0, P1 ;  /* 0x0000000000ff7886 */ /* 0x000fe20000800000 */
[----:B-1----:R-:W-:Y:S01]  /*58d0*/  @!P1 IADD3 R3, P0, PT, R12, 0x680, RZ ;  /* 0x000006800c039810 */ /* 0x002fe20007f1e0ff */
[----:B------:R-:W-:Y:S03]  /*58e0*/  @!P1 IMAD.MOV.U32 R0, RZ, 0x20, RZ ;  /* 0x00000020ff009824 */ /* 0x000fe600078e00ff */
[----:B------:R-:W1:Y:S01]  /*58f0*/  @!UP0 LDCU.128 UR24, c[0x0][0xa80] ;  /* 0x00015000ff1887ac */ /* 0x000e620008000c00 */
[----:B------:R-:W-:Y:S01]  /*5900*/  @!P1 IMAD.MOV.U32 R0, RZ, 0x400, R0 ;  /* 0x00000400ff009824 */ /* 0x000fe200078e0000 */
[----:B------:R-:W2:Y:S01]  /*5910*/  @!UP0 LDCU.128 UR20, c[0x0][0xa90] ;  /* 0x00015200ff1487ac */ /* 0x000ea20008000c00 */
[----:B------:R-:W4:Y:S01]  /*5920*/  @!UP0 LDCU UR6, c[0x0][0xaa0] ;  /* 0x00015400ff0687ac */ /* 0x000f220008000800 */
[----:B------:R-:W-:Y:S02]  /*5930*/  @!UP0 USHF.L.U32 UR11, UR46, 0x6, URZ ;  /* 0x000000062e0b8899 */ /* 0x000fe400080006ff */
[----:B-1----:R-:W-:Y:S02]  /*5940*/  @!UP0 UISETP.NE.AND UP1, UPT, UR24, 0x1, UPT ;  /* 0x000000011800888c */ /* 0x002fe4000bf25270 */
[----:B------:R-:W-:Y:S02]  /*5950*/  UIMAD.WIDE.U32 UR4, UR11, UR25, URZ ;  /* 0x000000190b0472a5 */ /* 0x000fe4000f8e00ff */
[----:B------:R-:W-:Y:S02]  /*5960*/  @!UP0 USHF.L.U32 UR10, UR47, 0x6, URZ ;  /* 0x000000062f0a8899 */ /* 0x000fe400080006ff */
[----:B------:R-:W-:Y:S02]  /*5970*/  @!UP0 UIADD3 UR8, UPT, UPT, UR28, 0x400, URZ ;  /* 0x000004001c088890 */ /* 0x000fe4000fffe0ff */
[----:B------:R-:W-:Y:S02]  /*5980*/  @!UP0 UIADD3 UR9, UPT, UPT, UR28, 0x1b0, URZ ;  /* 0x000001b01c098890 */ /* 0x000fe4000fffe0ff */
[----:B------:R-:W-:Y:S02]  /*5990*/  UIADD3 UR47, UPT, UPT, UR15, UR43, URZ ;  /* 0x0000002b0f2f7290 */ /* 0x000fe4000fffe0ff */
[----:B------:R-:W-:Y:S01]  /*59a0*/  UIADD3 UR46, UPT, UPT, UR16, UR7, URZ ;  /* 0x00000007102e7290 */ /* 0x000fe2000fffe0ff */
[----:B------:R-:W-:Y:S02]  /*59b0*/  @!UP0 UMOV UR4, UR5 ;  /* 0x0000000500048c82 */ /* 0x000fe40008000000 */
[----:B------:R-:W-:Y:S04]  /*59c0*/  @!UP0 USHF.R.U32.HI UR4, URZ, UR26, UR4 ;  /* 0x0000001aff048299 */ /* 0x000fe80008011604 */
[----:B------:R-:W-:Y:S02]  /*59d0*/  @!UP0 USEL UR12, UR11, UR4, !UP1 ;  /* 0x000000040b0c8287 */ /* 0x000fe4000c800000 */
[----:B------:R-:W-:Y:S02]  /*59e0*/  @!UP0 UISETP.NE.AND UP1, UPT, UR27, 0x1, UPT ;  /* 0x000000011b00888c */ /* 0x000fe4000bf25270 */
[----:B--2---:R-:W-:Y:S07]  /*59f0*/  UIMAD.WIDE.U32 UR4, UR12, UR20, URZ ;  /* 0x000000140c0472a5 */ /* 0x004fee000f8e00ff */
[----:B------:R-:W-:Y:S02]  /*5a00*/  @!UP0 UMOV UR4, UR5 ;  /* 0x0000000500048c82 */ /* 0x000fe40008000000 */
[----:B------:R-:W-:Y:S04]  /*5a10*/  @!UP0 USHF.R.U32.HI UR4, URZ, UR21, UR4 ;  /* 0x00000015ff048299 */ /* 0x000fe80008011604 */
[----:B------:R-:W-:Y:S02]  /*5a20*/  @!UP0 USEL UR13, UR12, UR4, !UP1 ;  /* 0x000000040c0d8287 */ /* 0x000fe4000c800000 */
[----:B------:R-:W-:Y:S02]  /*5a30*/  @!UP0 UISETP.NE.AND UP1, UPT, UR22, 0x1, UPT ;  /* 0x000000011600888c */ /* 0x000fe4000bf25270 */
[----:B------:R-:W-:Y:S07]  /*5a40*/  UIMAD.WIDE.U32 UR4, UR13, UR23, URZ ;  /* 0x000000170d0472a5 */ /* 0x000fee000f8e00ff */
[----:B------:R-:W-:Y:S02]  /*5a50*/  @!UP0 UMOV UR4, UR5 ;  /* 0x0000000500048c82 */ /* 0x000fe40008000000 */
[----:B----4-:R-:W-:Y:S01]  /*5a60*/  @!UP0 USHF.R.U32.HI UR4, URZ, UR6, UR4 ;  /* 0x00000006ff048299 */ /* 0x010fe20008011604 */
[----:B------:R-:W-:Y:S01]  /*5a70*/  @!P1 R2UR UR6, R0 ;  /* 0x00000000000692ca */ /* 0x000fe200000e0000 */
[----:B------:R-:W-:Y:S02]  /*5a80*/  @!P1 IMAD.X R0, RZ, RZ, R13, P0 ;  /* 0x000000ffff009224 */ /* 0x000fe400000e060d */
[----:B------:R-:W-:Y:S02]  /*5a90*/  @!UP0 USEL UR14, UR13, UR4, !UP1 ;  /* 0x000000040d0e8287 */ /* 0x000fe4000c800000 */
[----:B------:R-:W-:Y:S02]  /*5aa0*/  @!UP0 UIADD3 UR4, UPT, UPT, -UR12, URZ, URZ ;  /* 0x000000ff0c048290 */ /* 0x000fe4000fffe1ff */
[----:B------:R-:W-:Y:S02]  /*5ab0*/  @!UP0 UIADD3 UR5, UPT, UPT, -UR14, URZ, URZ ;  /* 0x000000ff0e058290 */ /* 0x000fe4000fffe1ff */
[----:B------:R-:W-:Y:S02]  /*5ac0*/  @!UP0 UIMAD UR11, UR24, UR4, UR11 ;  /* 0x00000004180b82a4 */ /* 0x000fe4000f8e020b */
[----:B------:R-:W-:Y:S02]  /*5ad0*/  @!UP0 UIADD3 UR4, UPT, UPT, -UR13, URZ, URZ ;  /* 0x000000ff0d048290 */ /* 0x000fe4000fffe1ff */
[----:B------:R-:W-:Y:S01]  /*5ae0*/  @!UP0 UIMAD UR13, UR22, UR5, UR13 ;  /* 0x00000005160d82a4 */ /* 0x000fe2000f8e020d */
[----:B------:R-:W-:Y:S01]  /*5af0*/  @!P1 R2UR UR5, R3 ;  /* 0x00000000030592ca */ /* 0x000fe200000e0000 */
[----:B------:R-:W-:Y:S02]  /*5b00*/  @!UP0 UIMAD UR12, UR27, UR4, UR12 ;  /* 0x000000041b0c82a4 */ /* 0x000fe4000f8e020c */
[----:B------:R-:W-:Y:S01]  /*5b10*/  @!UP0 UPRMT UR6, UR6, 0x5410, URZ ;  /* 0x0000541006068896 */ /* 0x000fe200080000ff */
[----:B------:R-:W-:Y:S01]  /*5b20*/  @!P1 R2UR UR4, R0 ;  /* 0x00000000000492ca */ /* 0x000fe200000e0000 */
[----:B------:R-:W-:Y:S01]  /*5b30*/  VOTEU.ALL UP0, P1 ;  /* 0x0000000000ff7886 */ /* 0x000fe20000800000 */
[----:B------:R-:W-:Y:S07]  /*5b40*/  UPLOP3.LUT UP1, UPT, UPT, UPT, UPT, 0x80, 0x8 ;  /* 0x000000000008789c */ /* 0x000fee0003f2f070 */
[----:B------:R-:W-:Y:S04]  /*5b50*/  IMAD.U32 R4, RZ, RZ, UR5 ;  /* 0x00000005ff047e24 */ /* 0x000fe8000f8e00ff */
[----:B------:R-:W-:Y:S01]  /*5b60*/  IMAD.U32 R5, RZ, RZ, UR4 ;  /* 0x00000004ff057e24 */ /* 0x000fe2000f8e00ff */
[----:B------:R-:W-:Y:S04]  /*5b70*/  @!P1 R2UR UR4, R4 ;  /* 0x00000000040492ca */ /* 0x000fe800000e0000 */
[----:B------:R-:W-:Y:S11]  /*5b80*/  @!P1 R2UR UR5, R5 ;  /* 0x00000000050592ca */ /* 0x000ff600000e0000 */
[----:B------:R-:W-:Y:S02]  /*5b90*/  @!UPT UIADD3 URZ, UPT, UPT, URZ, URZ, URZ ;  /* 0x000000fffffff290 */ /* 0x000fe4000fffe0ff */
[----:B------:R1:W-:Y:S01]  /*5ba0*/  @!UP0 UTMALDG.5D.IM2COL [UR8], [UR4], UR6 ;  /* 0x00000008040083b4 */ /* 0x0003e20008060006 */
[----:B------:R1:W-:Y:S01]  /*5bb0*/  @!P1 SYNCS.ARRIVE.TRANS64.RED.A0TR RZ, [UR28+0x1b0], R2 ;  /* 0x0001b002ffff99a7 */ /* 0x0003e2000830041c */
[----:B------:R-:W-:Y:S01]  /*5bc0*/  SYNCS.ARRIVE.TRANS64.RED.A1T0 RZ, [UR40], RZ ;  /* 0x000000ffffff79a7 */ /* 0x000fe20008100428 */
[----:B------:R-:W-:Y:S05]  /*5bd0*/  BRA.U UP3, `(.L_x_98) ;  /* 0xfffffff5032c7547 */ /* 0x000fea000b83ffff */
[----:B------:R-:W-:Y:S07]  /*5be0*/  MOV R0, UR28 ;  /* 0x0000001c00007c02 */ /* 0x000fee0008000f00 */
.L_x_99:
[----:B-1----:R-:W-:-:S04]  /*5bf0*/  SHF.L.U32 R2, R10, 0x1f, RZ ;  /* 0x0000001f0a027819 */ /* 0x002fc800000006ff */
[----:B------:R1:W2:Y:S03]  /*5c00*/  SYNCS.PHASECHK.TRANS64.TRYWAIT P0, [R0+URZ+0x1b8], R2 ;  /* 0x0001b802000075a7 */ /* 0x0002a600080011ff */
[----:B--2---:R-:W-:Y:S05]  /*5c10*/  @!P0 NANOSLEEP.SYNCS 0x989680 ;  /* 0x009896800000895d */ /* 0x004fea0003900000 */
[----:B------:R-:W2:Y:S02]  /*5c20*/  @!P0 SYNCS.PHASECHK.TRANS64 P0, [R0+URZ+0x1b8], R2 ;  /* 0x0001b802000085a7 */ /* 0x000ea400080010ff */
[----:B--23--:R-:W-:Y:S05]  /*5c30*/  @P0 EXIT ;  /* 0x000000000000094d */ /* 0x00cfea0003800000 */
[----:B------:R-:W-:Y:S05]  /*5c40*/  BRA `(.L_x_99) ;  /* 0xfffffffc00e87947 */ /* 0x000fea000383ffff */
.L_x_90:
[----:B------:R-:W-:-:S06]  /*5c50*/  UISETP.GE.AND UP0, UPT, UR18, 0x4, UPT ;  /* 0x000000041200788c */ /* 0x000fcc000bf06270 */
[----:B------:R-:W-:-:S13]  /*5c60*/  PLOP3.LUT P0, PT, PT, PT, UP0, 0x80, 0x8 ;  /* 0x000000000008781c */ /* 0x000fda0003f0f008 */
[----:B-1----:R-:W-:Y:S05]  /*5c70*/  @!P0 EXIT ;  /* 0x000000000000894d */ /* 0x002fea0003800000 */
[----:B------:R-:W1:Y:S08]  /*5c80*/  S2UR UR4, SR_CgaCtaId ;  /* 0x00000000000479c3 */ /* 0x000e700000008800 */
[----:B------:R-:W-:Y:S01]  /*5c90*/  BAR.SYNC.DEFER_BLOCKING 0x6, 0xa0 ;  /* 0x0182800000007b1d */ /* 0x000fe20000010000 */
[C---:B------:R-:W-:Y:S01]  /*5ca0*/  IMAD.SHL.U32 R6, R76.reuse, 0x40, RZ ;  /* 0x000000404c067824 */ /* 0x040fe200078e00ff */
[----:B------:R-:W-:Y:S01]  /*5cb0*/  CS2R R78, SRZ ;  /* 0x00000000004e7805 */ /* 0x000fe2000001ff00 */
[----:B------:R-:W-:-:S02]  /*5cc0*/  IMAD.SHL.U32 R3, R76, 0x2, RZ ;  /* 0x000000024c037824 */ /* 0x000fc400078e00ff */
[----:B------:R-:W-:Y:S01]  /*5cd0*/  IMAD.SHL.U32 R81, R76, 0x20, RZ ;  /* 0x000000204c517824 */ /* 0x000fe200078e00ff */
[----:B------:R-:W-:Y:S01]  /*5ce0*/  UMOV UR43, 0x400 ;  /* 0x00000400002b7882 */ /* 0x000fe20000000000 */
[----:B------:R-:W-:Y:S01]  /*5cf0*/  LOP3.LUT R0, R6, 0x180, RZ, 0xc0, !PT ;  /* 0x0000018006007812 */ /* 0x000fe200078ec0ff */
[----:B------:R-:W2:Y:S01]  /*5d00*/  LDC.64 R72, c[0x0][0x988] ;  /* 0x00026200ff487b82 */ /* 0x000ea20000000a00 */
[----:B------:R-:W-:Y:S01]  /*5d10*/  IMAD.U32 R37, R76, 0x10000, RZ ;  /* 0x000100004c257824 */ /* 0x000fe200078e00ff */
[----:B------:R-:W-:Y:S01]  /*5d20*/  LOP3.LUT R81, R81, 0xc00, RZ, 0xc0, !PT ;  /* 0x00000c0051517812 */ /* 0x000fe200078ec0ff */
[----:B------:R-:W-:Y:S01]  /*5d30*/  IMAD.MOV.U32 R36, RZ, RZ, RZ ;  /* 0x000000ffff247224 */ /* 0x000fe200078e00ff */
[----:B------:R-:W-:Y:S01]  /*5d40*/  LOP3.LUT R3, R0, 0x20, R3, 0xf8, !PT ;  /* 0x0000002000037812 */ /* 0x000fe200078ef803 */
[----:B------:R-:W-:Y:S01]  /*5d50*/  IMAD.SHL.U32 R0, R76, 0x8, RZ ;  /* 0x000000084c007824 */ /* 0x000fe200078e00ff */
[----:B------:R-:W-:Y:S01]  /*5d60*/  LOP3.LUT R81, R81, 0x40, R6, 0xf8, !PT ;  /* 0x0000004051517812 */ /* 0x000fe200078ef806 */
[----:B------:R-:W-:Y:S01]  /*5d70*/  IMAD.MOV.U32 R77, RZ, RZ, RZ ;  /* 0x000000ffff4d7224 */ /* 0x000fe200078e00ff */
[----:B------:R-:W3:Y:S01]  /*5d80*/  LDC.64 R74, c[0x0][0x990] ;  /* 0x00026400ff4a7b82 */ /* 0x000ee20000000a00 */
[----:B------:R-:W-:Y:S01]  /*5d90*/  LOP3.LUT R37, R37, 0x600000, RZ, 0xc0, !PT ;  /* 0x0060000025257812 */ /* 0x000fe200078ec0ff */
[----:B------:R-:W4:Y:S01]  /*5da0*/  LDCU UR53, c[0x0][0x370] ;  /* 0x00006e00ff3577ac */ /* 0x000f220008000800 */
[----:B------:R-:W-:-:S02]  /*5db0*/  LOP3.LUT R0, R3, 0x30, R0, 0x78, !PT ;  /* 0x0000003003007812 */ /* 0x000fc400078e7800 */
[----:B------:R-:W-:Y:S01]  /*5dc0*/  LOP3.LUT R81, R81, 0x200, R6, 0xf8, !PT ;  /* 0x0000020051517812 */ /* 0x000fe200078ef806 */
[----:B------:R-:W2:Y:S02]  /*5dd0*/  LDCU UR42, c[0x0][0xc0c] ;  /* 0x00018180ff2a77ac */ /* 0x000ea40008000800 */
[----:B------:R-:W2:Y:S01]  /*5de0*/  LDC.64 R70, c[0x0][0x9b0] ;  /* 0x00026c00ff467b82 */ /* 0x000ea20000000a00 */
[----:B------:R-:W-:Y:S01]  /*5df0*/  LOP3.LUT R81, R81, R0, RZ, 0xfc, !PT ;  /* 0x0000000051517212 */ /* 0x000fe200078efcff */
[----:B-1----:R-:W-:Y:S01]  /*5e00*/  ULEA UR43, UR4, UR43, 0x18 ;  /* 0x0000002b042b7291 */ /* 0x002fe2000f8ec0ff */
[----:B------:R-:W-:Y:S01]  /*5e10*/  IMAD.SHL.U32 R0, R76, 0x10, RZ ;  /* 0x000000104c007824 */ /* 0x000fe200078e00ff */
[----:B------:R-:W1:Y:S04]  /*5e20*/  LDCU.64 UR4, c[0x0][0x988] ;  /* 0x00013100ff0477ac */ /* 0x000e680008000a00 */
[----:B------:R-:W2:Y:S01]  /*5e30*/  LDC.64 R68, c[0x0][0x9a8] ;  /* 0x00026a00ff447b82 */ /* 0x000ea20000000a00 */
[----:B------:R-:W-:Y:S01]  /*5e40*/  VIADD R80, R81, UR43 ;  /* 0x0000002b51507c36 */ /* 0x000fe20008000000 */
[----:B------:R-:W-:Y:S01]  /*5e50*/  LOP3.LUT R0, R0, 0x20, RZ, 0xc0, !PT ;  /* 0x0000002000007812 */ /* 0x000fe200078ec0ff */
[----:B------:R-:W4:Y:S01]  /*5e60*/  LDS R2, [UR43+0x220] ;  /* 0x0002202bff027984 */ /* 0x000f220008000800 */
[----:B------:R-:W2:Y:S02]  /*5e70*/  LDCU UR38, c[0x0][0xc30] ;  /* 0x00018600ff2677ac */ /* 0x000ea40008000800 */
[----:B------:R-:W-:Y:S01]  /*5e80*/  IADD3 R80, PT, PT, -R0, 0x400, R80 ;  /* 0x0000040000507810 */ /* 0x000fe20007ffe150 */
[----:B------:R-:W2:Y:S01]  /*5e90*/  LDCU.64 UR40, c[0x0][0xc28] ;  /* 0x00018500ff2877ac */ /* 0x000ea20008000a00 */
[----:B------:R-:W2:Y:S01]  /*5ea0*/  LDCU.128 UR48, c[0x0][0xc10] ;  /* 0x00018200ff3077ac */ /* 0x000ea20008000c00 */
[----:B-1----:R-:W-:Y:S01]  /*5eb0*/  IMAD.U32 R85, RZ, RZ, UR4 ;  /* 0x00000004ff557e24 */ /* 0x002fe2000f8e00ff */
[----:B------:R-:W-:Y:S01]  /*5ec0*/  UIADD3 UR4, UPT, UPT, UR43, 0x1400, URZ ;  /* 0x000014002b047890 */ /* 0x000fe2000fffe0ff */
[----:B------:R-:W-:Y:S01]  /*5ed0*/  IMAD.U32 R84, RZ, RZ, UR5 ;  /* 0x00000005ff547e24 */ /* 0x000fe2000f8e00ff */
[----:B------:R-:W1:Y:S04]  /*5ee0*/  LDCU.128 UR56, c[0x0][0xb80] ;  /* 0x00017000ff3877ac */ /* 0x000e680008000c00 */
[----:B------:R-:W-:Y:S01]  /*5ef0*/  IMAD.U32 R89, RZ, RZ, UR4 ;  /* 0x00000004ff597e24 */ /* 0x000fe2000f8e00ff */
[----:B------:R-:W1:Y:S01]  /*5f00*/  LDCU.128 UR60, c[0x0][0xb90] ;  /* 0x00017200ff3c77ac */ /* 0x000e620008000c00 */
[----:B------:R-:W1:Y:S01]  /*5f10*/  LDCU UR52, c[0x0][0x374] ;  /* 0x00006e80ff3477ac */ /* 0x000e620008000800 */
[----:B------:R-:W-:Y:S01]  /*5f20*/  UIADD3 UR55, UPT, UPT, UR43, 0x400, URZ ;  /* 0x000004002b377890 */ /* 0x000fe2000fffe0ff */
[C---:B----4-:R-:W-:Y:S01]  /*5f30*/  VIADD R3, R2.reuse, 0x40 ;  /* 0x0000004002037836 */ /* 0x050fe20000000000 */
[----:B------:R-:W-:-:S04]  /*5f40*/  LOP3.LUT R2, R2, 0xffff, RZ, 0xc0, !PT ;  /* 0x0000ffff02027812 */ /* 0x000fc800078ec0ff */
[----:B------:R-:W-:-:S05]  /*5f50*/  LOP3.LUT R3, R3, 0xffff, RZ, 0xc0, !PT ;  /* 0x0000ffff03037812 */ /* 0x000fca00078ec0ff */
[----:B-123--:R4:W-:Y:S02]  /*5f60*/  STL.64 [R1], R2 ;  /* 0x0000000201007387 */ /* 0x00e9e40000100a00 */
.L_x_117:
[----:B----4-:R-:W-:Y:S04]  /*5f70*/  SHF.L.U32 R2, R78, 0x1f, RZ ;  /* 0x0000001f4e027819 */ /* 0x010fe800000006ff */
[----:B-1----:R-:W1:Y:S02]  /*5f80*/  SYNCS.PHASECHK.TRANS64.TRYWAIT P0, [UR43+0x1d0], R2 ;  /* 0x0001d002ff0075a7 */ /* 0x002e64000800112b */
[----:B-1----:R-:W-:Y:S05]  /*5f90*/  @!P0 BRA `(.L_x_100) ;  /* 0x0000002800bc8947 */ /* 0x002fea0003800000 */
.L_x_193:
[----:B------:R-:W2:Y:S01]  /*5fa0*/  LDS.128 R4, [UR43+0x210] ;  /* 0x0002102bff047984 */ /* 0x000ea20008000c00 */
[----:B------:R-:W-:Y:S01]  /*5fb0*/  UIADD3 UR4, UPT, UPT, UR43, 0x1d8, URZ ;  /* 0x000001d82b047890 */ /* 0x000fe2000fffe0ff */
[----:B-1----:R-:W-:Y:S01]  /*5fc0*/  IMAD R2, R36, 0x4, R1 ;  /* 0x0000000424027824 */ /* 0x002fe200078e0201 */
[----:B------:R-:W-:Y:S01]  /*5fd0*/  UISETP.GE.AND UP0, UPT, UR39, 0x1, UPT ;  /* 0x000000012700788c */ /* 0x000fe2000bf06270 */
[----:B------:R-:W-:Y:S01]  /*5fe0*/  @!PT LDS RZ, [RZ] ;  /* 0x00000000fffff984 */ /* 0x000fe20000000800 */
[----:B------:R-:W-:Y:S01]  /*5ff0*/  @!PT LDS RZ, [RZ] ;  /* 0x00000000fffff984 */ /* 0x000fe20000000800 */
[----:B------:R-:W-:Y:S01]  /*6000*/  @!PT LDS RZ, [RZ] ;  /* 0x00000000fffff984 */ /* 0x000fe20000000800 */
[----:B------:R-:W-:Y:S01]  /*6010*/  @!PT LDS RZ, [RZ] ;  /* 0x00000000fffff984 */ /* 0x000fe20000000800 */
[----:B------:R1:W-:Y:S06]  /*6020*/  MEMBAR.ALL.CTA ;  /* 0x0000000000007992 */ /* 0x0003ec0000008000 */
[----:B-1----:R-:W1:Y:S01]  /*6030*/  FENCE.VIEW.ASYNC.S ;  /* 0x00000000000073c6 */ /* 0x002e620000000000 */
[----:B------:R-:W-:Y:S09]  /*6040*/  UPRMT UR4, URZ, 0x654, UR4 ;  /* 0x00000654ff047896 */ /* 0x000ff20008000004 */
[----:B-1----:R-:W-:Y:S01]  /*6050*/  SYNCS.ARRIVE.TRANS64.RED.A1T0 RZ, [UR4], RZ ;  /* 0x000000ffffff79a7 */ /* 0x002fe20008100404 */
[----:B------:R-:W5:Y:S01]  /*6060*/  LDL R2, [R2] ;  /* 0x0000000002027983 */ /* 0x000f620000100800 */
[----:B--2---:R-:W-:Y:S11]  /*6070*/  LOP3.LUT P0, RZ, R6, 0x1, RZ, 0xc0, !PT ;  /* 0x0000000106ff7812 */ /* 0x004ff6000780c0ff */
[----:B------:R-:W-:Y:S02]  /*6080*/  @!UPT UIADD3 URZ, UPT, UPT, URZ, URZ, URZ ;  /* 0x000000fffffff290 */ /* 0x000fe4000fffe0ff */
[----:B------:R-:W-:Y:S01]  /*6090*/  VOTEU.ANY UP1, P0 ;  /* 0x0000000000ff7886 */ /* 0x000fe20000020100 */
[----:B------:R-:W-:Y:S01]  /*60a0*/  PLOP3.LUT P0, PT, PT, PT, UP1, 0x80, 0x8 ;  /* 0x000000000008781c */ /* 0x000fe20003f0f018 */
[----:B------:R-:W-:Y:S11]  /*60b0*/  UP2UR UR45, UPR, URZ, 0x2 ;  /* 0x00000002ff2d7883 */ /* 0x000ff60008000000 */
[----:B------:R-:W-:Y:S01]  /*60c0*/  @!UPT UIADD3 URZ, UPT, UPT, URZ, URZ, URZ ;  /* 0x000000fffffff290 */ /* 0x000fe2000fffe0ff */
[----:B------:R-:W-:Y:S02]  /*60d0*/  @P0 MOV R3, R4 ;  /* 0x0000000400030202 */ /* 0x000fe40000000f00 */
[----:B------:R-:W-:Y:S02]  /*60e0*/  @P0 LOP3.LUT R0, R5, 0xffff, RZ, 0xc0, !PT ;  /* 0x0000ffff05000812 */ /* 0x000fe400078ec0ff */
[----:B------:R-:W-:Y:S02]  /*60f0*/  @P0 R2UR UR5, R3 ;  /* 0x00000000030502ca */ /* 0x000fe400000e0000 */
[----:B------:R-:W-:Y:S11]  /*6100*/  @P0 R2UR UR4, R0 ;  /* 0x00000000000402ca */ /* 0x000ff600000e0000 */
[----:B------:R-:W-:Y:S02]  /*6110*/  @UP1 UMOV UR37, UR5 ;  /* 0x0000000500251c82 */ /* 0x000fe40008000000 */
[----:B------:R-:W-:Y:S01]  /*6120*/  @UP1 UMOV UR36, UR4 ;  /* 0x0000000400241c82 */ /* 0x000fe20008000000 */
[----:B------:R-:W-:Y:S05]  /*6130*/  BRA.U !UP0, `(.L_x_101) ;  /* 0x0000000108cc7547 */ /* 0x000fea000b800000 */
[----:B------:R-:W1:Y:S01]  /*6140*/  LDCU UR9, c[0x0][0xc20] ;  /* 0x00018400ff0977ac */ /* 0x000e620008000800 */
[----:B------:R-:W-:Y:S02]  /*6150*/  UIMAD.WIDE.U32 UR4, UR52, UR51, URZ ;  /* 0x00000033340472a5 */ /* 0x000fe4000f8e00ff */
[----:B------:R-:W-:Y:S02]  /*6160*/  UIMAD.WIDE.U32 UR6, UR53, UR48, URZ ;  /* 0x00000030350672a5 */ /* 0x000fe4000f8e00ff */
[----:B------:R-:W-:Y:S02]  /*6170*/  UIMAD.WIDE.U32 UR10, UR36, UR51, URZ ;  /* 0x00000033240a72a5 */ /* 0x000fe4000f8e00ff */
[----:B------:R-:W-:Y:S02]  /*6180*/  UISETP.NE.AND UP0, UPT, UR50, 0x1, UPT ;  /* 0x000000013200788c */ /* 0x000fe4000bf05270 */
[----:B------:R-:W-:Y:S02]  /*6190*/  UISETP.NE.AND UP1, UPT, UR42, 0x1, UPT ;  /* 0x000000012a00788c */ /* 0x000fe4000bf25270 */
[----:B------:R-:W-:Y:S02]  /*61a0*/  UISETP.NE.AND UP2, UPT, UR39, 0x1, UPT ;  /* 0x000000012700788c */ /* 0x000fe4000bf45270 */
[----:B------:R-:W-:Y:S01]  /*61b0*/  UIMAD.WIDE.U32 UR12, UR37, UR48, URZ ;  /* 0x00000030250c72a5 */ /* 0x000fe2000f8e00ff */
[----:B------:R-:W-:Y:S01]  /*61c0*/  UMOV UR4, UR5 ;  /* 0x0000000500047c82 */ /* 0x000fe20008000000 */
[----:B------:R-:W-:Y:S01]  /*61d0*/  UMOV UR6, UR11 ;  /* 0x0000000b00067c82 */ /* 0x000fe20008000000 */
[----:B-1----:R-:W-:Y:S03]  /*61e0*/  USHF.R.U32.HI UR8, URZ, UR9, UR4 ;  /* 0x00000009ff087299 */ /* 0x002fe60008011604 */
[----:B------:R-:W-:Y:S02]  /*61f0*/  UMOV UR4, UR7 ;  /* 0x0000000700047c82 */ /* 0x000fe40008000000 */
[----:B------:R-:W-:Y:S02]  /*6200*/  USHF.R.U32.HI UR5, URZ, UR49, UR4 ;  /* 0x00000031ff057299 */ /* 0x000fe40008011604 */
[----:B------:R-:W-:Y:S02]  /*6210*/  USEL UR4, UR52, UR8, !UP0 ;  /* 0x0000000834047287 */ /* 0x000fe4000c000000 */
[----:B------:R-:W-:Y:S02]  /*6220*/  USHF.R.U32.HI UR8, URZ, UR9, UR6 ;  /* 0x00000009ff087299 */ /* 0x000fe40008011606 */
[----:B------:R-:W-:Y:S02]  /*6230*/  UIMAD.WIDE.U32 UR6, UR4, UR40, URZ ;  /* 0x00000028040672a5 */ /* 0x000fe4000f8e00ff */
[----:B------:R-:W-:Y:S02]  /*6240*/  USEL UR9, UR53, UR5, !UP1 ;  /* 0x0000000535097287 */ /* 0x000fe4000c800000 */
[----:B------:R-:W-:Y:S02]  /*6250*/  USEL UR8, UR36, UR8, !UP0 ;  /* 0x0000000824087287 */ /* 0x000fe4000c000000 */
[----:B------:R-:W-:Y:S01]  /*6260*/  UIMAD.WIDE.U32 UR10, UR9, UR40, URZ ;  /* 0x00000028090a72a5 */ /* 0x000fe2000f8e00ff */
[----:B------:R-:W-:Y:S01]  /*6270*/  UMOV UR6, UR7 ;  /* 0x0000000700067c82 */ /* 0x000fe20008000000 */
[----:B------:R-:W-:Y:S01]  /*6280*/  UMOV UR5, UR13 ;  /* 0x0000000d00057c82 */ /* 0x000fe20008000000 */
[----:B------:R-:W-:Y:S02]  /*6290*/  @UP2 USHF.R.U32.HI UR4, URZ, UR41, UR6 ;  /* 0x00000029ff042299 */ /* 0x000fe40008011606 */
[----:B------:R-:W-:Y:S02]  /*62a0*/  USHF.R.U32.HI UR5, URZ, UR49, UR5 ;  /* 0x00000031ff057299 */ /* 0x000fe40008011605 */
[----:B------:R-:W-:Y:S02]  /*62b0*/  UIMAD UR4, UR39, UR4, URZ ;  /* 0x00000004270472a4 */ /* 0x000fe4000f8e02ff */
[----:B------:R-:W-:Y:S02]  /*62c0*/  USEL UR5, UR37, UR5, !UP1 ;  /* 0x0000000525057287 */ /* 0x000fe4000c800000 */
[----:B------:R-:W-:Y:S01]  /*62d0*/  UISETP.GE.AND UP0, UPT, UR8, UR4, UPT ;  /* 0x000000040800728c */ /* 0x000fe2000bf06270 */
[----:B------:R-:W-:Y:S01]  /*62e0*/  UMOV UR6, UR11 ;  /* 0x0000000b00067c82 */ /* 0x000fe20008000000 */
[----:B------:R-:W-:Y:S02]  /*62f0*/  UIMAD.WIDE.U32 UR10, UR8, UR40, URZ ;  /* 0x00000028080a72a5 */ /* 0x000fe4000f8e00ff */
[----:B------:R-:W-:Y:S04]  /*6300*/  @UP2 USHF.R.U32.HI UR9, URZ, UR41, UR6 ;  /* 0x00000029ff092299 */ /* 0x000fe80008011606 */
[----:B------:R-:W-:Y:S01]  /*6310*/  UIMAD UR6, UR39, UR9, URZ ;  /* 0x00000009270672a4 */ /* 0x000fe2000f8e02ff */
[----:B------:R-:W-:Y:S03]  /*6320*/  UMOV UR4, UR11 ;  /* 0x0000000b00047c82 */ /* 0x000fe60008000000 */
[----:B------:R-:W-:Y:S02]  /*6330*/  UISETP.GE.OR UP0, UPT, UR5, UR6, UP0 ;  /* 0x000000060500728c */ /* 0x000fe40008706670 */
[----:B------:R-:W-:Y:S02]  /*6340*/  USHF.R.U32.HI UR4, URZ, UR41, UR4 ;  /* 0x00000029ff047299 */ /* 0x000fe40008011604 */
[----:B------:R-:W-:Y:S02]  /*6350*/  UIMAD.WIDE.U32 UR6, UR5, UR40, URZ ;  /* 0x00000028050672a5 */ /* 0x000fe4000f8e00ff */
[----:B------:R-:W-:Y:S02]  /*6360*/  USEL UR11, UR8, UR4, !UP2 ;  /* 0x00000004080b7287 */ /* 0x000fe4000d000000 */
[----:B------:R-:W-:Y:S02]  /*6370*/  UIADD3 UR6, UPT, UPT, -UR5, URZ, URZ ;  /* 0x000000ff05067290 */ /* 0x000fe4000fffe1ff */
[----:B------:R-:W-:Y:S02]  /*6380*/  UIADD3 UR10, UPT, UPT, -UR11, URZ, URZ ;  /* 0x000000ff0b0a7290 */ /* 0x000fe4000fffe1ff */
[----:B------:R-:W-:Y:S02]  /*6390*/  UIMAD UR6, UR42, UR6, UR37 ;  /* 0x000000062a0672a4 */ /* 0x000fe4000f8e0225 */
[----:B------:R-:W-:Y:S01]  /*63a0*/  UIMAD UR10, UR39, UR10, UR8 ;  /* 0x0000000a270a72a4 */ /* 0x000fe2000f8e0208 */
[----:B------:R-:W-:Y:S01]  /*63b0*/  @!UP0 UMOV UR4, UR7 ;  /* 0x0000000700048c82 */ /* 0x000fe20008000000 */
[----:B------:R-:W-:Y:S02]  /*63c0*/  UIADD3 UR7, UPT, UPT, -UR8, URZ, URZ ;  /* 0x000000ff08077290 */ /* 0x000fe4000fffe1ff */
[----:B------:R-:W-:Y:S04]  /*63d0*/  @!UP0 USHF.R.U32.HI UR4, URZ, UR41, UR4 ;  /* 0x00000029ff048299 */ /* 0x000fe80008011604 */
[----:B------:R-:W-:Y:S04]  /*63e0*/  @!UP0 USEL UR4, UR5, UR4, !UP2 ;  /* 0x0000000405048287 */ /* 0x000fe8000d000000 */
[----:B------:R-:W-:Y:S02]  /*63f0*/  @!UP0 UIMAD UR9, UR9, UR10, UR4 ;  /* 0x0000000a090982a4 */ /* 0x000fe4000f8e0204 */
[----:B------:R-:W-:Y:S02]  /*6400*/  @!UP0 UIADD3 UR10, UPT, UPT, UR11, -UR4, URZ ;  /* 0x800000040b0a8290 */ /* 0x000fe4000fffe0ff */
[----:B------:R-:W-:Y:S02]  /*6410*/  UIMAD UR4, UR50, UR7, UR36 ;  /* 0x00000007320472a4 */ /* 0x000fe4000f8e0224 */
[----:B------:R-:W-:Y:S03]  /*6420*/  @!UP0 UIMAD UR8, UR10, UR39, UR5 ;  /* 0x000000270a0882a4 */ /* 0x000fe6000f8e0205 */
[----:B------:R-:W-:Y:S02]  /*6430*/  @!UP0 UMOV UR5, UR9 ;  /* 0x0000000900058c82 */ /* 0x000fe40008000000 */
[----:B------:R-:W-:Y:S02]  /*6440*/  UIMAD UR37, UR5, UR42, UR6 ;  /* 0x0000002a052572a4 */ /* 0x000fe4000f8e0206 */
[----:B------:R-:W-:Y:S11]  /*6450*/  UIMAD UR36, UR8, UR50, UR4 ;  /* 0x00000032082472a4 */ /* 0x000ff6000f8e0204 */
[----:B------:R-:W-:Y:S01]  /*6460*/  @!UPT UIADD3 URZ, UPT, UPT, URZ, URZ, URZ ;  /* 0x000000fffffff290 */ /* 0x000fe2000fffe0ff */
.L_x_101:
[----:B------:R-:W-:Y:S01]  /*6470*/  UISETP.NE.AND UP0, UPT, UR38, 0x1, UPT ;  /* 0x000000012600788c */ /* 0x000fe2000bf05270 */
[----:B------:R-:W-:Y:S04]  /*6480*/  @P0 SHF.R.U32.HI R4, RZ, 0x10, R5 ;  /* 0x00000010ff040819 */ /* 0x000fe80000011605 */
[----:B------:R-:W-:Y:S06]  /*6490*/  @P0 R2UR UR54, R4 ;  /* 0x00000000043602ca */ /* 0x000fec00000e0000 */
[----:B------:R-:W1:Y:S01]  /*64a0*/  @!UP0 LDCU.128 UR12, c[0x0][0xc10] ;  /* 0x00018200ff0c87ac */ /* 0x000e620008000c00 */
[----:B------:R-:W2:Y:S01]  /*64b0*/  @!UP0 LDCU UR5, c[0x0][0xc0c] ;  /* 0x00018180ff0587ac */ /* 0x000ea20008000800 */
[----:B------:R-:W3:Y:S01]  /*64c0*/  @!UP0 LDCU UR10, c[0x0][0xc20] ;  /* 0x00018400ff0a87ac */ /* 0x000ee20008000800 */
[----:B-1----:R-:W-:Y:S02]  /*64d0*/  UIMAD.WIDE.U32 UR8, UR37, UR12, URZ ;  /* 0x0000000c250872a5 */ /* 0x002fe4000f8e00ff */
[----:B------:R-:W-:Y:S02]  /*64e0*/  UIMAD.WIDE.U32 UR6, UR36, UR15, URZ ;  /* 0x0000000f240672a5 */ /* 0x000fe4000f8e00ff */
[----:B------:R-:W-:Y:S03]  /*64f0*/  @!UP0 UISETP.NE.AND UP1, UPT, UR14, 0x1, UPT ;  /* 0x000000010e00888c */ /* 0x000fe6000bf25270 */
[----:B------:R-:W-:Y:S01]  /*6500*/  @!UP0 UMOV UR4, UR9 ;  /* 0x0000000900048c82 */ /* 0x000fe20008000000 */
[----:B--2---:R-:W-:Y:S02]  /*6510*/  @!UP0 UISETP.NE.AND UP2, UPT, UR5, 0x1, UPT ;  /* 0x000000010500888c */ /* 0x004fe4000bf45270 */
[----:B------:R-:W-:Y:S01]  /*6520*/  @!UP0 USHF.R.U32.HI UR4, URZ, UR13, UR4 ;  /* 0x0000000dff048299 */ /* 0x000fe20008011604 */
[----:B------:R-:W-:Y:S02]  /*6530*/  @!UP0 UMOV UR6, UR7 ;  /* 0x0000000700068c82 */ /* 0x000fe40008000000 */
[----:B---3--:R-:W-:Y:S02]  /*6540*/  @!UP0 USHF.R.U32.HI UR6, URZ, UR10, UR6 ;  /* 0x0000000aff068299 */ /* 0x008fe40008011606 */
[----:B------:R-:W-:Y:S02]  /*6550*/  @!UP0 USEL UR7, UR37, UR4, !UP2 ;  /* 0x0000000425078287 */ /* 0x000fe4000d000000 */
[----:B------:R-:W-:Y:S04]  /*6560*/  @!UP0 USEL UR6, UR36, UR6, !UP1 ;  /* 0x0000000624068287 */ /* 0x000fe8000c800000 */
[----:B------:R-:W-:Y:S02]  /*6570*/  @!UP0 UIADD3 UR4, UPT, UPT, -UR7, UR6, URZ ;  /* 0x0000000607048290 */ /* 0x000fe4000fffe1ff */
[----:B------:R-:W-:Y:S02]  /*6580*/  @!UP0 UIADD3 UR6, UPT, UPT, UR7, -UR6, URZ ;  /* 0x8000000607068290 */ /* 0x000fe4000fffe0ff */
[----:B------:R-:W-:Y:S02]  /*6590*/  @!UP0 UIMAD UR37, UR4, UR5, UR37 ;  /* 0x00000005042582a4 */ /* 0x000fe4000f8e0225 */
[----:B------:R-:W-:Y:S02]  /*65a0*/  @!UP0 UIMAD UR36, UR6, UR14, UR36 ;  /* 0x0000000e062482a4 */ /* 0x000fe4000f8e0224 */
[----:B------:R-:W-:Y:S09]  /*65b0*/  ULOP3.LUT UP0, URZ, UR55, 0x1b0, URZ, 0xc0, !UPT ;  /* 0x000001b037ff7892 */ /* 0x000ff2000f80c0ff */
[----:B------:R-:W-:Y:S05]  /*65c0*/  BRA.U !UP0, `(.L_x_102) ;  /* 0x0000000108407547 */ /* 0x000fea000b800000 */
[----:B------:R-:W1:Y:S01]  /*65d0*/  LDCU.64 UR8, c[0x4][0x80] ;  /* 0x01001000ff0877ac */ /* 0x000e620008000a00 */
[----:B------:R-:W-:Y:S01]  /*65e0*/  MOV R15, 0x0 ;  /* 0x00000000000f7802 */ /* 0x000fe20000000f00 */
[----:B------:R-:W-:Y:S02]  /*65f0*/  HFMA2 R12, -RZ, RZ, 0, 5.9604644775390625e-08 ;  /* 0x00000001ff0c7431 */ /* 0x000fe400000001ff */
[----:B------:R-:W-:Y:S02]  /*6600*/  IMAD.MOV.U32 R8, RZ, RZ, 0x70 ;  /* 0x00000070ff087424 */ /* 0x000fe400078e00ff */
[----:B------:R-:W-:Y:S01]  /*6610*/  IMAD.MOV.U32 R13, RZ, RZ, RZ ;  /* 0x000000ffff0d7224 */ /* 0x000fe200078e00ff */
[----:B------:R-:W2:Y:S01]  /*6620*/  LDCU.64 UR6, c[0x4][0x88] ;  /* 0x01001100ff0677ac */ /* 0x000ea20008000a00 */
[----:B------:R-:W3:Y:S01]  /*6630*/  LDC.64 R14, c[0x4][R15] ;  /* 0x010000000f0e7b82 */ /* 0x000ee20000000a00 */
[----:B------:R-:W4:Y:S01]  /*6640*/  LDCU.64 UR4, c[0x4][0x8] ;  /* 0x01000100ff0477ac */ /* 0x000f220008000a00 */
[----:B-1----:R-:W-:Y:S01]  /*6650*/  MOV R5, UR9 ;  /* 0x0000000900057c02 */ /* 0x002fe20008000f00 */
[----:B------:R-:W-:Y:S01]  /*6660*/  IMAD.U32 R4, RZ, RZ, UR8 ;  /* 0x00000008ff047e24 */ /* 0x000fe2000f8e00ff */
[----:B--2---:R-:W-:Y:S01]  /*6670*/  MOV R7, UR7 ;  /* 0x0000000700077c02 */ /* 0x004fe20008000f00 */
[----:B------:R-:W-:Y:S01]  /*6680*/  IMAD.U32 R6, RZ, RZ, UR6 ;  /* 0x00000006ff067e24 */ /* 0x000fe2000f8e00ff */
[----:B----4-:R-:W-:Y:S01]  /*6690*/  MOV R11, UR5 ;  /* 0x00000005000b7c02 */ /* 0x010fe20008000f00 */
[----:B------:R-:W-:Y:S02]  /*66a0*/  IMAD.U32 R10, RZ, RZ, UR4 ;  /* 0x00000004ff0a7e24 */ /* 0x000fe4000f8e00ff */
[----:B------:R-:W-:Y:S07]  /*66b0*/  LEPC R20, `(.L_x_102) ;  /* 0x000000001014794e */ /* 0x000fee0000000000 */
[----:B---3-5:R-:W-:Y:S05]  /*66c0*/  CALL.ABS.NOINC R14 ;  /* 0x000000000e007343 */ /* 0x028fea0003c00000 */
.L_x_102:
[----:B------:R-:W-:Y:S01]  /*66d0*/  LOP3.LUT P0, RZ, R89, 0x1b0, RZ, 0xc0, !PT ;  /* 0x000001b059ff7812 */ /* 0x000fe2000780c0ff */
[----:B------:R-:W-:Y:S11]  /*66e0*/  BSSY.RECONVERGENT B6, `(.L_x_103) ;  /* 0x0000013000067945 */ /* 0x000ff60003800200 */
[----:B------:R-:W-:Y:S01]  /*66f0*/  @!UPT UIADD3 URZ, UPT, UPT, URZ, URZ, URZ ;  /* 0x000000fffffff290 */ /* 0x000fe2000fffe0ff */
[----:B------:R-:W-:Y:S05]  /*6700*/  @!P0 BRA `(.L_x_104) ;  /* 0x0000000000408947 */ /* 0x000fea0003800000 */
        /* <DEDUP_REMOVED lines=16> */
.L_x_104:
[----:B------:R-:W-:Y:S05]  /*6810*/  BSYNC.RECONVERGENT B6 ;  /* 0x0000000000067941 */ /* 0x000fea0003800200 */
.L_x_103:
[----:B------:R-:W-:Y:S02]  /*6820*/  R2UR UR4, R88 ;  /* 0x00000000580472ca */ /* 0x000fe400000e0000 */
[----:B------:R-:W-:Y:S02]  /*6830*/  ISETP.NE.U32.AND P3, PT, R74, RZ, PT ;  /* 0x000000ff4a00720c */ /* 0x000fe40003f65070 */
[----:B------:R-:W-:Y:S02]  /*6840*/  ISETP.NE.U32.AND P4, PT, R70, RZ, PT ;  /* 0x000000ff4600720c */ /* 0x000fe40003f85070 */
[----:B------:R-:W-:Y:S02]  /*6850*/  ISETP.NE.AND.EX P3, PT, R75, RZ, PT, P3 ;  /* 0x000000ff4b00720c */ /* 0x000fe40003f65330 */
[----:B------:R-:W-:Y:S02]  /*6860*/  PLOP3.LUT P1, PT, PT, PT, PT, 0x8, 0x80 ;  /* 0x000000000080781c */ /* 0x000fe40003f2e170 */
[----:B------:R-:W-:Y:S03]  /*6870*/  ISETP.NE.AND.EX P4, PT, R71, RZ, PT, P4 ;  /* 0x000000ff4700720c */ /* 0x000fe60003f85340 */
[----:B------:R-:W-:Y:S06]  /*6880*/  UISETP.NE.AND UP1, UPT, UR4, URZ, UPT ;  /* 0x000000ff0400728c */ /* 0x000fec000bf25270 */
[----:B------:R-:W-:Y:S05]  /*6890*/  PLOP3.LUT P0, PT, PT, PT, UP1, 0x80, 0x8 ;  /* 0x000000000008781c */ /* 0x000fea0003f0f018 */
[----:B------:R-:W1:Y:S08]  /*68a0*/  @UP1 LDCU.64 UR4, c[0x0][0x988] ;  /* 0x00013100ff0417ac */ /* 0x000e700008000a00 */
[----:B------:R-:W-:Y:S01]  /*68b0*/  @P0 PLOP3.LUT P1, PT, P3, PT, PT, 0x80, 0x8 ;  /* 0x000000000008081c */ /* 0x000fe20001f2f070 */
[----:B-1----:R-:W-:Y:S04]  /*68c0*/  @UP1 UISETP.NE.U32.AND UP0, UPT, UR4, URZ, UPT ;  /* 0x000000ff0400128c */ /* 0x002fe8000bf05070 */
[----:B------:R-:W-:Y:S04]  /*68d0*/  @UP1 UISETP.NE.AND.EX UP0, UPT, UR5, URZ, UPT, UP0 ;  /* 0x000000ff0500128c */ /* 0x000fe8000bf05300 */
[----:B------:R-:W-:Y:S01]  /*68e0*/  @UP1 USEL UR4, URZ, 0xffffffff, UP0 ;  /* 0xffffffffff041887 */ /* 0x000fe20008000000 */
[----:B------:R-:W-:Y:S11]  /*68f0*/  @!P3 BRA `(.L_x_105) ;  /* 0x000000000030b947 */ /* 0x000ff60003800000 */
[----:B------:R-:W-:Y:S01]  /*6900*/  ISETP.NE.U32.AND P2, PT, R72, RZ, PT ;  /* 0x000000ff4800720c */ /* 0x000fe20003f45070 */
[----:B------:R-:W1:Y:S01]  /*6910*/  LDCU.64 UR6, c[0x0][0x358] ;  /* 0x00006b00ff0677ac */ /* 0x000e620008000a00 */
[----:B------:R-:W-:Y:S02]  /*6920*/  IMAD.MOV.U32 R82, RZ, RZ, 0x1 ;  /* 0x00000001ff527424 */ /* 0x000fe400078e00ff */
[----:B------:R-:W-:Y:S11]  /*6930*/  ISETP.NE.AND.EX P2, PT, R73, RZ, PT, P2 ;  /* 0x000000ff4900720c */ /* 0x000ff60003f45320 */
[----:B------:R-:W-:Y:S02]  /*6940*/  @!UPT UIADD3 URZ, UPT, UPT, URZ, URZ, URZ ;  /* 0x000000fffffff290 */ /* 0x000fe4000fffe0ff */
[----:B------:R-:W2:Y:S01]  /*6950*/  @P2 LDC.64 R4, c[0x0][0x988] ;  /* 0x00026200ff042b82 */ /* 0x000ea20000000a00 */
[----:B------:R-:W-:Y:S04]  /*6960*/  @P2 IMAD R0, R74, UR44, RZ ;  /* 0x0000002c4a002c24 */ /* 0x000fe8000f8e02ff */
[----:B--2---:R-:W-:Y:S04]  /*6970*/  @P2 IMAD.WIDE R4, R0, 0x4, R4 ;  /* 0x0000000400042825 */ /* 0x004fe800078e0204 */
[----:B------:R-:W-:Y:S01]  /*6980*/  HFMA2 R0, -RZ, RZ, 0, 5.9604644775390625e-08 ;  /* 0x00000001ff007431 */ /* 0x000fe200000001ff */
[----:B-1---5:R1:W5:Y:S04]  /*6990*/  @P2 LDG.E R39, desc[UR6][R4.64] ;  /* 0x0000000604272981 */ /* 0x022368000c1e1900 */
[----:B------:R-:W-:Y:S01]  /*69a0*/  @!P2 PRMT R82, R0, 0x7610, R82 ;  /* 0x000076100052a816 */ /* 0x000fe20000000052 */
[----:B-1----:R-:W2:Y:S06]  /*69b0*/  @!P2 LDC R39, c[0x0][0x980] ;  /* 0x00026000ff27ab82 */ /* 0x002eac0000000800 */
.L_x_105:
[----:B------:R-:W-:Y:S05]  /*69c0*/  @!P4 BRA `(.L_x_106) ;  /* 0x000000000024c947 */ /* 0x000fea0003800000 */
[----:B------:R-:W-:Y:S01]  /*69d0*/  ISETP.NE.U32.AND P2, PT, R68, RZ, PT ;  /* 0x000000ff4400720c */ /* 0x000fe20003f45070 */
[----:B------:R-:W1:Y:S03]  /*69e0*/  LDCU.64 UR6, c[0x0][0x358] ;  /* 0x00006b00ff0677ac */ /* 0x000e660008000a00 */
[----:B------:R-:W-:Y:S11]  /*69f0*/  ISETP.NE.AND.EX P2, PT, R69, RZ, PT, P2 ;  /* 0x000000ff4500720c */ /* 0x000ff60003f45320 */
[----:B------:R-:W-:Y:S02]  /*6a00*/  @!UPT UIADD3 URZ, UPT, UPT, URZ, URZ, URZ ;  /* 0x000000fffffff290 */ /* 0x000fe4000fffe0ff */
[----:B------:R-:W3:Y:S01]  /*6a10*/  @P2 LDC.64 R4, c[0x0][0x9a8] ;  /* 0x00026a00ff042b82 */ /* 0x000ee20000000a00 */
[----:B------:R-:W-:Y:S04]  /*6a20*/  @P2 IMAD R0, R70, UR44, RZ ;  /* 0x0000002c46002c24 */ /* 0x000fe8000f8e02ff */
[----:B---3--:R-:W-:Y:S05]  /*6a30*/  @P2 IMAD.WIDE R4, R0, 0x4, R4 ;  /* 0x0000000400042825 */ /* 0x008fea00078e0204 */
[----:B-1---5:R1:W5:Y:S02]  /*6a40*/  @P2 LDG.E R38, desc[UR6][R4.64] ;  /* 0x0000000604262981 */ /* 0x022364000c1e1900 */
[----:B-1----:R-:W3:Y:S02]  /*6a50*/  @!P2 LDC R38, c[0x0][0x9a0] ;  /* 0x00026800ff26ab82 */ /* 0x002ee40000000800 */
.L_x_106:
[----:B--2--5:R-:W-:Y:S01]  /*6a60*/  @P0 FSETP.NEU.AND P4, PT, R39, RZ, PT ;  /* 0x000000ff2700020b */ /* 0x024fe20003f8d000 */
[----:B------:R-:W-:Y:S01]  /*6a70*/  IMAD.U32 R0, RZ, RZ, UR4 ;  /* 0x00000004ff007e24 */ /* 0x000fe2000f8e00ff */
[----:B------:R-:W-:Y:S01]  /*6a80*/  @P0 LOP3.LUT P2, RZ, R82, 0xff, RZ, 0xc0, !PT ;  /* 0x000000ff52ff0812 */ /* 0x000fe2000784c0ff */
[----:B------:R-:W-:Y:S01]  /*6a90*/  BSSY B1, `(.L_x_107) ;  /* 0x0000037000017945 */ /* 0x000fe20003800000 */
[----:B------:R-:W-:Y:S01]  /*6aa0*/  @P0 SEL R3, RZ, 0xffffffff, P4 ;  /* 0xffffffffff030807 */ /* 0x000fe20002000000 */
[----:B------:R-:W-:Y:S01]  /*6ab0*/  IMAD.IADD R2, R37, 0x1, R2 ;  /* 0x0000000125027824 */ /* 0x000fe200078e0202 */
[----:B------:R-:W-:Y:S02]  /*6ac0*/  LEA R22, R36, UR43, 0x3 ;  /* 0x0000002b24167c11 */ /* 0x000fe4000f8e18ff */
[----:B------:R-:W-:Y:S02]  /*6ad0*/  CS2R R66, SRZ ;  /* 0x0000000000427805 */ /* 0x000fe4000001ff00 */
[----:B------:R-:W-:Y:S02]  /*6ae0*/  @P1 SEL R3, R0, R3, !P2 ;  /* 0x0000000300031207 */ /* 0x000fe40005000000 */
[----:B------:R-:W-:Y:S02]  /*6af0*/  CS2R R64, SRZ ;  /* 0x0000000000407805 */ /* 0x000fe4000001ff00 */
[----:B------:R-:W-:Y:S02]  /*6b00*/  PLOP3.LUT P5, PT, PT, PT, PT, 0x8, 0x80 ;  /* 0x000000000080781c */ /* 0x000fe40003fae170 */
[----:B------:R-:W-:Y:S02]  /*6b10*/  CS2R R18, SRZ ;  /* 0x0000000000127805 */ /* 0x000fe4000001ff00 */
[----:B------:R-:W-:Y:S02]  /*6b20*/  @P0 LOP3.LUT R3, R3, 0x1, RZ, 0xc0, !PT ;  /* 0x0000000103030812 */ /* 0x000fe400078ec0ff */
[----:B------:R-:W-:Y:S02]  /*6b30*/  CS2R R16, SRZ ;  /* 0x0000000000107805 */ /* 0x000fe4000001ff00 */
[----:B------:R-:W-:Y:S11]  /*6b40*/  ISETP.NE.U32.OR P1, PT, R3, 0x1, !P0 ;  /* 0x000000010300780c */ /* 0x000ff60004725470 */
[----:B------:R-:W-:Y:S02]  /*6b50*/  @!UPT UIADD3 URZ, UPT, UPT, URZ, URZ, URZ ;  /* 0x000000fffffff290 */ /* 0x000fe4000fffe0ff */
[----:B------:R-:W-:Y:S04]  /*6b60*/  @P1 SHF.L.U32 R0, R77, 0x1f, RZ ;  /* 0x0000001f4d001819 */ /* 0x000fe800000006ff */
[----:B------:R1:W2:Y:S02]  /*6b70*/  @P1 SYNCS.PHASECHK.TRANS64.TRYWAIT P0, [UR43+0x1b0], R0 ;  /* 0x0001b000ff0015a7 */ /* 0x0002a4000800112b */
[----:B-1----:R-:W-:Y:S04]  /*6b80*/  SHF.L.U32 R0, R79, 0x1f, RZ ;  /* 0x0000001f4f007819 */ /* 0x002fe800000006ff */
[----:B------:R1:W4:Y:S01]  /*6b90*/  SYNCS.PHASECHK.TRANS64.TRYWAIT P4, [R22+URZ+0x1e0], R0 ;  /* 0x0001e000160075a7 */ /* 0x00032200080811ff */
[----:B--2---:R-:W-:Y:S01]  /*6ba0*/  @P1 PLOP3.LUT P5, PT, P0, PT, PT, 0x8, 0x80 ;  /* 0x000000000080181c */ /* 0x004fe200007ae170 */
[----:B------:R-:W-:Y:S01]  /*6bb0*/  @!UPT UIADD3 URZ, UPT, UPT, URZ, URZ, URZ ;  /* 0x000000fffffff290 */ /* 0x000fe2000fffe0ff */
[----:B-1----:R-:W-:Y:S11]  /*6bc0*/  @!P1 BRA `(.L_x_108) ;  /* 0x00000000008c9947 */ /* 0x002ff60003800000 */
[----:B------:R-:W-:Y:S01]  /*6bd0*/  R2UR UR5, R85 ;  /* 0x00000000550572ca */ /* 0x000fe200000e0000 */
[----:B------:R-:W-:Y:S01]  /*6be0*/  BSSY B0, `(.L_x_109) ;  /* 0x0000014000007945 */ /* 0x000fe20003800000 */
[----:B------:R-:W-:Y:S02]  /*6bf0*/  R2UR UR4, R84 ;  /* 0x00000000540472ca */ /* 0x000fe400000e0000 */
[----:B------:R-:W-:Y:S02]  /*6c00*/  CS2R R18, SRZ ;  /* 0x0000000000127805 */ /* 0x000fe4000001ff00 */
[----:B------:R-:W-:Y:S02]  /*6c10*/  FSETP.NEU.AND P2, PT, R39, RZ, PT ;  /* 0x000000ff2700720b */ /* 0x000fe40003f4d000 */
[----:B------:R-:W-:Y:S02]  /*6c20*/  CS2R R16, SRZ ;  /* 0x0000000000107805 */ /* 0x000fe4000001ff00 */
[----:B------:R-:W-:Y:S02]  /*6c30*/  LOP3.LUT P1, RZ, R82, 0xff, RZ, 0xc0, !PT ;  /* 0x000000ff52ff7812 */ /* 0x000fe4000782c0ff */
[----:B------:R-:W-:Y:S02]  /*6c40*/  CS2R R66, SRZ ;  /* 0x0000000000427805 */ /* 0x000fe4000001ff00 */
[----:B------:R-:W-:Y:S02]  /*6c50*/  SEL R3, RZ, 0xffffffff, P2 ;  /* 0xffffffffff037807 */ /* 0x000fe40001000000 */
[----:B------:R-:W-:Y:S02]  /*6c60*/  CS2R R64, SRZ ;  /* 0x0000000000407805 */ /* 0x000fe4000001ff00 */
[----:B------:R-:W-:Y:S04]  /*6c70*/  ISETP.NE.U32.AND P0, PT, RZ, UR5, PT ;  /* 0x00000005ff007c0c */ /* 0x000fe8000bf05070 */
[----:B------:R-:W-:Y:S04]  /*6c80*/  ISETP.NE.AND.EX P0, PT, RZ, UR4, PT, P0 ;  /* 0x00000004ff007c0c */ /* 0x000fe8000bf05300 */
[----:B------:R-:W-:Y:S04]  /*6c90*/  SEL R4, RZ, 0xffffffff, P0 ;  /* 0xffffffffff047807 */ /* 0x000fe80000000000 */
[----:B------:R-:W-:Y:S04]  /*6ca0*/  @P3 SEL R3, R4, R3, !P1 ;  /* 0x0000000304033207 */ /* 0x000fe80004800000 */
[----:B------:R-:W-:Y:S04]  /*6cb0*/  LOP3.LUT R3, R3, 0x1, RZ, 0xc0, !PT ;  /* 0x0000000103037812 */ /* 0x000fe800078ec0ff */
[----:B------:R-:W-:Y:S01]  /*6cc0*/  ISETP.NE.U32.AND P0, PT, R3, 0x1, PT ;  /* 0x000000010300780c */ /* 0x000fe20003f05070 */
[----:B------:R-:W-:Y:S01]  /*6cd0*/  @!UPT UIADD3 URZ, UPT, UPT, URZ, URZ, URZ ;  /* 0x000000fffffff290 */ /* 0x000fe2000fffe0ff */
[----:B------:R-:W-:Y:S11]  /*6ce0*/  @!P5 BRA `(.L_x_110) ;  /* 0x00000000000cd947 */ /* 0x000ff60003800000 */
[----:B------:R-:W-:Y:S04]  /*6cf0*/  SHF.L.U32 R4, R77, 0x1f, RZ ;  /* 0x0000001f4d047819 */ /* 0x000fe800000006ff */
[----:B------:R-:W1:Y:S02]  /*6d00*/  SYNCS.PHASECHK.TRANS64.TRYWAIT P1, [UR43+0x1b0], R4 ;  /* 0x0001b004ff0075a7 */ /* 0x000e64000802112b */
[----:B-1----:R-:W-:Y:S05]  /*6d10*/  @!P1 BRA `(.L_x_111) ;  /* 0x0000001c00749947 */ /* 0x002fea0003800000 */
.L_x_110:
[----:B------:R-:W-:Y:S05]  /*6d20*/  BSYNC B0 ;  /* 0x0000000000007941 */ /* 0x000fea0003800000 */
.L_x_109:
[----:B------:R-:W2:Y:S01]  /*6d30*/  S2UR UR5, SR_CgaCtaId ;  /* 0x00000000000579c3 */ /* 0x000ea20000008800 */
[----:B------:R1:W1:Y:S01]  /*6d40*/  @P0 LDS.128 R16, [R81+UR43+0x400] ;  /* 0x0004002b51100984 */ /* 0x0002620008000c00 */
[----:B------:R-:W-:Y:S01]  /*6d50*/  UIADD3 UR4, UPT, UPT, UR43, 0x1b8, URZ ;  /* 0x000001b82b047890 */ /* 0x000fe2000fffe0ff */
[----:B------:R-:W-:Y:S02]  /*6d60*/  LOP3.LUT R77, R77, 0x1, RZ, 0x3c, !PT ;  /* 0x000000014d4d7812 */ /* 0x000fe400078e3cff */
[----:B------:R1:W1:Y:S01]  /*6d70*/  @P0 LDS.128 R64, [R80+0x10] ;  /* 0x0000100050400984 */ /* 0x0002620000000c00 */
[----:B------:R-:W-:Y:S01]  /*6d80*/  @!PT LDS RZ, [RZ] ;  /* 0x00000000fffff984 */ /* 0x000fe20000000800 */
[----:B------:R-:W-:Y:S01]  /*6d90*/  @!PT LDS RZ, [RZ] ;  /* 0x00000000fffff984 */ /* 0x000fe20000000800 */
[----:B------:R-:W-:Y:S01]  /*6da0*/  @!PT LDS RZ, [RZ] ;  /* 0x00000000fffff984 */ /* 0x000fe20000000800 */
[----:B------:R-:W-:Y:S01]  /*6db0*/  @!PT LDS RZ, [RZ] ;  /* 0x00000000fffff984 */ /* 0x000fe20000000800 */
[----:B------:R5:W-:Y:S06]  /*6dc0*/  MEMBAR.ALL.CTA ;  /* 0x0000000000007992 */ /* 0x000bec0000008000 */
[----:B-----5:R-:W5:Y:S01]  /*6dd0*/  FENCE.VIEW.ASYNC.S ;  /* 0x00000000000073c6 */ /* 0x020f620000000000 */
[----:B--2---:R-:W-:Y:S09]  /*6de0*/  UPRMT UR4, UR5, 0x654, UR4 ;  /* 0x0000065405047896 */ /* 0x004ff20008000004 */
[----:B-----5:R-:W-:Y:S03]  /*6df0*/  SYNCS.ARRIVE.TRANS64.RED.A1T0 RZ, [UR4], RZ ;  /* 0x000000ffffff79a7 */ /* 0x020fe60008100404 */
.L_x_108:
[----:B------:R-:W-:Y:S05]  /*6e00*/  BSYNC B1 ;  /* 0x0000000000017941 */ /* 0x000fea0003800000 */
.L_x_107:
[----:B-1----:R-:W-:Y:S04]  /*6e10*/  SHF.R.U32.HI R3, RZ, 0x15, R2 ;  /* 0x00000015ff037819 */ /* 0x002fe80000011602 */
[----:B------:R-:W-:Y:S01]  /*6e20*/  LOP3.LUT P0, RZ, R3, 0x3, R83, 0x48, !PT ;  /* 0x0000000303ff7812 */ /* 0x000fe20007804853 */
[----:B------:R-:W-:Y:S01]  /*6e30*/  @!UPT UIADD3 URZ, UPT, UPT, URZ, URZ, URZ ;  /* 0x000000fffffff290 */ /* 0x000fe2000fffe0ff */
[----:B----4-:R-:W-:Y:S11]  /*6e40*/  @P4 BRA `(.L_x_112) ;  /* 0x0000000000084947 */ /* 0x010ff60003800000 */
[----:B------:R-:W1:Y:S02]  /*6e50*/  SYNCS.PHASECHK.TRANS64.TRYWAIT P1, [R22+URZ+0x1e0], R0 ;  /* 0x0001e000160075a7 */ /* 0x000e6400080211ff */
[----:B-1----:R-:W-:Y:S05]  /*6e60*/  @!P1 BRA `(.L_x_113) ;  /* 0x0000001c00389947 */ /* 0x002fea0003800000 */
.L_x_112:
[----:B------:R-:W-:Y:S05]  /*6e70*/  @!P0 BRA `(.L_x_114) ;  /* 0x0000000000408947 */ /* 0x000fea0003800000 */
[----:B------:R-:W2:Y:S01]  /*6e80*/  LDCU.64 UR8, c[0x4][0x70] ;  /* 0x01000e00ff0877ac */ /* 0x000ea20008000a00 */
[----:B------:R-:W-:Y:S01]  /*6e90*/  MOV R15, 0x0 ;  /* 0x00000000000f7802 */ /* 0x000fe20000000f00 */
[----:B------:R-:W-:Y:S02]  /*6ea0*/  HFMA2 R12, -RZ, RZ, 0, 5.9604644775390625e-08 ;  /* 0x00000001ff0c7431 */ /* 0x000fe400000001ff */
[----:B------:R-:W-:Y:S02]  /*6eb0*/  IMAD.MOV.U32 R8, RZ, RZ, 0x192 ;  /* 0x00000192ff087424 */ /* 0x000fe400078e00ff */
[----:B------:R-:W-:Y:S01]  /*6ec0*/  IMAD.MOV.U32 R13, RZ, RZ, RZ ;  /* 0x000000ffff0d7224 */ /* 0x000fe200078e00ff */
[----:B------:R-:W4:Y:S01]  /*6ed0*/  LDCU.64 UR6, c[0x4][0x78] ;  /* 0x01000f00ff0677ac */ /* 0x000f220008000a00 */
[----:B------:R-:W1:Y:S01]  /*6ee0*/  LDC.64 R14, c[0x4][R15] ;  /* 0x010000000f0e7b82 */ /* 0x000e620000000a00 */
[----:B------:R-:W5:Y:S01]  /*6ef0*/  LDCU.64 UR4, c[0x4][0x10] ;  /* 0x01000200ff0477ac */ /* 0x000f620008000a00 */
[----:B--2---:R-:W-:Y:S01]  /*6f00*/  MOV R5, UR9 ;  /* 0x0000000900057c02 */ /* 0x004fe20008000f00 */
[----:B------:R-:W-:Y:S01]  /*6f10*/  IMAD.U32 R4, RZ, RZ, UR8 ;  /* 0x00000008ff047e24 */ /* 0x000fe2000f8e00ff */
[----:B----4-:R-:W-:Y:S01]  /*6f20*/  MOV R7, UR7 ;  /* 0x0000000700077c02 */ /* 0x010fe20008000f00 */
[----:B------:R-:W-:Y:S01]  /*6f30*/  IMAD.U32 R6, RZ, RZ, UR6 ;  /* 0x00000006ff067e24 */ /* 0x000fe2000f8e00ff */
[----:B-----5:R-:W-:Y:S01]  /*6f40*/  MOV R11, UR5 ;  /* 0x00000005000b7c02 */ /* 0x020fe20008000f00 */
[----:B------:R-:W-:Y:S02]  /*6f50*/  IMAD.U32 R10, RZ, RZ, UR4 ;  /* 0x00000004ff0a7e24 */ /* 0x000fe4000f8e00ff */
[----:B------:R-:W-:Y:S07]  /*6f60*/  LEPC R20, `(.L_x_114) ;  /* 0x000000001014794e */ /* 0x000fee0000000000 */
[----:B-1-3--:R-:W-:Y:S05]  /*6f70*/  CALL.ABS.NOINC R14 ;  /* 0x000000000e007343 */ /* 0x00afea0003c00000 */
.L_x_114:
[----:B------:R-:W-:Y:S01]  /*6f80*/  LOP3.LUT P0, RZ, R76, 0x60, RZ, 0xc0, !PT ;  /* 0x000000604cff7812 */ /* 0x000fe2000780c0ff */
[----:B------:R-:W-:Y:S05]  /*6f90*/  WARPSYNC.ALL ;  /* 0x0000000000007948 */ /* 0x000fea0003800000 */
[----:B------:R-:W-:Y:S01]  /*6fa0*/  R2UR UR4, R2 ;  /* 0x00000000020472ca */ /* 0x000fe200000e0000 */
[----:B------:R-:W2:Y:S01]  /*6fb0*/  S2UR UR6, SR_CgaCtaId ;  /* 0x00000000000679c3 */ /* 0x000ea20000008800 */
[-C--:B------:R-:W-:Y:S01]  /*6fc0*/  F2FP.F16.E4M3.UNPACK_B R2, R16.reuse ;  /* 0x00000010ff02723e */ /* 0x080fe200020006ff */
[----:B------:R-:W-:Y:S01]  /*6fd0*/  BSSY.RECONVERGENT B0, `(.L_x_115) ;  /* 0x00000b3000007945 */ /* 0x000fe20003800200 */
[----:B------:R-:W-:Y:S02]  /*6fe0*/  F2FP.F16.E4M3.UNPACK_B R16, R16.H1 ;  /* 0x00000010ff10723e */ /* 0x000fe400030006ff */
[----:B------:R-:W-:Y:S01]  /*6ff0*/  R2UR UR5, R22 ;  /* 0x00000000160572ca */ /* 0x000fe200000e0000 */
[----:B-1----:R-:W-:Y:S01]  /*7000*/  HADD2.F32 R0, -RZ, R2.H0_H0 ;  /* 0x20000002ff007230 */ /* 0x002fe20000004100 */
[-C--:B------:R-:W-:Y:S01]  /*7010*/  F2FP.F16.E4M3.UNPACK_B R42, R17.reuse ;  /* 0x00000011ff2a723e */ /* 0x080fe200020006ff */
[--C-:B------:R-:W-:Y:S01]  /*7020*/  HADD2.F32 R3, -RZ, R16.reuse.H0_H0 ;  /* 0x20000010ff037230 */ /* 0x100fe20000004100 */
[----:B------:R-:W-:Y:S01]  /*7030*/  F2FP.F16.E4M3.UNPACK_B R44, R17.H1 ;  /* 0x00000011ff2c723e */ /* 0x000fe200030006ff */
[----:B------:R-:W-:Y:S01]  /*7040*/  HADD2.F32 R40, -RZ, R16.H1_H1 ;  /* 0x30000010ff287230 */ /* 0x000fe20000004100 */
[-C--:B------:R-:W-:Y:S01]  /*7050*/  F2FP.F16.E4M3.UNPACK_B R46, R18.reuse ;  /* 0x00000012ff2e723e */ /* 0x080fe200020006ff */
[----:B------:R-:W-:Y:S01]  /*7060*/  HADD2.F32 R2, -RZ, R2.H1_H1 ;  /* 0x30000002ff027230 */ /* 0x000fe20000004100 */
[----:B------:R-:W-:Y:S01]  /*7070*/  F2FP.F16.E4M3.UNPACK_B R48, R18.H1 ;  /* 0x00000012ff30723e */ /* 0x000fe200030006ff */
[--C-:B------:R-:W-:Y:S01]  /*7080*/  HADD2.F32 R41, -RZ, R42.reuse.H0_H0 ;  /* 0x2000002aff297230 */ /* 0x100fe20000004100 */
[-C--:B------:R-:W-:Y:S01]  /*7090*/  F2FP.F16.E4M3.UNPACK_B R50, R19.reuse ;  /* 0x00000013ff32723e */ /* 0x080fe200020006ff */
[----:B------:R-:W-:Y:S01]  /*70a0*/  HADD2.F32 R42, -RZ, R42.H1_H1 ;  /* 0x3000002aff2a7230 */ /* 0x000fe20000004100 */
[----:B------:R-:W-:Y:S01]  /*70b0*/  F2FP.F16.E4M3.UNPACK_B R52, R19.H1 ;  /* 0x00000013ff34723e */ /* 0x000fe200030006ff */
[----:B------:R-:W-:Y:S01]  /*70c0*/  HADD2.F32 R43, -RZ, R44.H0_H0 ;  /* 0x2000002cff2b7230 */ /* 0x000fe20000004100 */
[----:B------:R-:W-:Y:S01]  /*70d0*/  LDTM.16dp32bit_t0_t15.x32 R4, tmem[UR4] ;  /* 0x00000004000479ee */ /* 0x000fe20008a80000 */
[----:B------:R-:W3:Y:S01]  /*70e0*/  LDTM.16dp32bit_t16_t31.x32 R4, tmem[UR4+0x20] ;  /* 0x00002004000479ee */ /* 0x000ee20008aa0000 */
[----:B------:R-:W-:Y:S01]  /*70f0*/  NOP ;  /* 0x0000000000007918 */ /* 0x000fe20000000000 */
[----:B------:R-:W-:Y:S01]  /*7100*/  UIADD3 UR4, UPT, UPT, UR5, 0x1f0, URZ ;  /* 0x000001f005047890 */ /* 0x000fe2000fffe0ff */
[--C-:B------:R-:W-:Y:S01]  /*7110*/  HADD2.F32 R45, -RZ, R46.reuse.H0_H0 ;  /* 0x2000002eff2d7230 */ /* 0x100fe20000004100 */
[----:B------:R-:W-:Y:S01]  /*7120*/  F2FP.F16.E4M3.UNPACK_B R54, R64 ;  /* 0x00000040ff36723e */ /* 0x000fe200020006ff */
[----:B------:R-:W-:Y:S01]  /*7130*/  HADD2.F32 R46, -RZ, R46.H1_H1 ;  /* 0x3000002eff2e7230 */ /* 0x000fe20000004100 */
[-C--:B------:R-:W-:Y:S01]  /*7140*/  F2FP.F16.E4M3.UNPACK_B R58, R65.reuse ;  /* 0x00000041ff3a723e */ /* 0x080fe200020006ff */
[--C-:B------:R-:W-:Y:S01]  /*7150*/  HADD2.F32 R49, -RZ, R50.reuse.H0_H0 ;  /* 0x20000032ff317230 */ /* 0x100fe20000004100 */
[----:B------:R-:W-:Y:S01]  /*7160*/  F2FP.F16.E4M3.UNPACK_B R62, R66 ;  /* 0x00000042ff3e723e */ /* 0x000fe200020006ff */
[----:B------:R-:W-:Y:S01]  /*7170*/  HADD2.F32 R50, -RZ, R50.H1_H1 ;  /* 0x30000032ff327230 */ /* 0x000fe20000004100 */
[----:B------:R-:W-:Y:S01]  /*7180*/  F2FP.F16.E4M3.UNPACK_B R56, R64.H1 ;  /* 0x00000040ff38723e */ /* 0x000fe200030006ff */
[--C-:B------:R-:W-:Y:S01]  /*7190*/  HADD2.F32 R53, -RZ, R54.reuse.H0_H0 ;  /* 0x20000036ff357230 */ /* 0x100fe20000004100 */
[----:B------:R-:W-:Y:S01]  /*71a0*/  F2FP.F16.E4M3.UNPACK_B R60, R65.H1 ;  /* 0x00000041ff3c723e */ /* 0x000fe200030006ff */
[----:B------:R-:W-:Y:S01]  /*71b0*/  HADD2.F32 R54, -RZ, R54.H1_H1 ;  /* 0x30000036ff367230 */ /* 0x000fe20000004100 */
[-C--:B------:R-:W-:Y:S01]  /*71c0*/  F2FP.F16.E4M3.UNPACK_B R65, R67.reuse ;  /* 0x00000043ff41723e */ /* 0x080fe200020006ff */
[--C-:B------:R-:W-:Y:S01]  /*71d0*/  HADD2.F32 R57, -RZ, R58.reuse.H0_H0 ;  /* 0x2000003aff397230 */ /* 0x100fe20000004100 */
[----:B------:R-:W-:Y:S01]  /*71e0*/  F2FP.F16.E4M3.UNPACK_B R64, R66.H1 ;  /* 0x00000042ff40723e */ /* 0x000fe200030006ff */
[----:B------:R-:W-:Y:S01]  /*71f0*/  HADD2.F32 R58, -RZ, R58.H1_H1 ;  /* 0x3000003aff3a7230 */ /* 0x000fe20000004100 */
[----:B------:R-:W-:Y:S01]  /*7200*/  F2FP.F16.E4M3.UNPACK_B R67, R67.H1 ;  /* 0x00000043ff43723e */ /* 0x000fe200030006ff */
[--C-:B------:R-:W-:Y:S01]  /*7210*/  HADD2.F32 R61, -RZ, R62.reuse.H0_H0 ;  /* 0x2000003eff3d7230 */ /* 0x100fe20000004100 */
[----:B------:R-:W-:Y:S01]  /*7220*/  IADD3 R36, PT, PT, R36, 0x1, RZ ;  /* 0x0000000124247810 */ /* 0x000fe20007ffe0ff */
[----:B------:R-:W-:Y:S02]  /*7230*/  HADD2.F32 R62, -RZ, R62.H1_H1 ;  /* 0x3000003eff3e7230 */ /* 0x000fe40000004100 */
[----:B------:R-:W-:Y:S01]  /*7240*/  HADD2.F32 R44, -RZ, R44.H1_H1 ;  /* 0x3000002cff2c7230 */ /* 0x000fe20000004100 */
[----:B--2---:R-:W-:Y:S01]  /*7250*/  UPRMT UR4, UR6, 0x654, UR4 ;  /* 0x0000065406047896 */ /* 0x004fe20008000004 */
[C---:B---3--:R-:W-:Y:S01]  /*7260*/  FMUL R4, R38.reuse, R4 ;  /* 0x0000000426047220 */ /* 0x048fe20000400000 */
[C---:B------:R-:W-:Y:S01]  /*7270*/  FMUL R5, R38.reuse, R5 ;  /* 0x0000000526057220 */ /* 0x040fe20000400000 */
[C---:B------:R-:W-:Y:S01]  /*7280*/  FMUL R8, R38.reuse, R8 ;  /* 0x0000000826087220 */ /* 0x040fe20000400000 */
[C---:B------:R-:W-:Y:S01]  /*7290*/  FMUL R9, R38.reuse, R9 ;  /* 0x0000000926097220 */ /* 0x040fe20000400000 */
[C---:B------:R-:W-:Y:S01]  /*72a0*/  FFMA R4, R39.reuse, R0, R4 ;  /* 0x0000000027047223 */ /* 0x040fe20000000004 */
[C---:B------:R-:W-:Y:S01]  /*72b0*/  FFMA R5, R39.reuse, R2, R5 ;  /* 0x0000000227057223 */ /* 0x040fe20000000005 */
[C---:B------:R-:W-:Y:S01]  /*72c0*/  FMUL R12, R38.reuse, R12 ;  /* 0x0000000c260c7220 */ /* 0x040fe20000400000 */
[C---:B------:R-:W-:Y:S01]  /*72d0*/  FMUL R13, R38.reuse, R13 ;  /* 0x0000000d260d7220 */ /* 0x040fe20000400000 */
[----:B------:R-:W-:Y:S01]  /*72e0*/  SYNCS.ARRIVE.TRANS64.RED.A1T0 RZ, [UR4], RZ ;  /* 0x000000ffffff79a7 */ /* 0x000fe20008100404 */
[C---:B------:R-:W-:Y:S01]  /*72f0*/  FMUL R16, R38.reuse, R16 ;  /* 0x0000001026107220 */ /* 0x040fe20000400000 */
        /* <DEDUP_REMOVED lines=10> */
[C---:B------:R-:W-:Y:S01]  /*73a0*/  FFMA R6, R39.reuse, R3, R6 ;  /* 0x0000000327067223 */ /* 0x040fe20000000006 */
[C---:B------:R-:W-:Y:S01]  /*73b0*/  FFMA R7, R39.reuse, R40, R7 ;  /* 0x0000002827077223 */ /* 0x040fe20000000007 */
[C---:B------:R-:W-:Y:S01]  /*73c0*/  FFMA R8, R39.reuse, R41, R8 ;  /* 0x0000002927087223 */ /* 0x040fe20000000008 */
[C---:B------:R-:W-:Y:S01]  /*73d0*/  FFMA R9, R39.reuse, R42, R9 ;  /* 0x0000002a27097223 */ /* 0x040fe20000000009 */
[--C-:B------:R-:W-:Y:S02]  /*73e0*/  HADD2.F32 R47, -RZ, R48.reuse.H0_H0 ;  /* 0x20000030ff2f7230 */ /* 0x100fe40000004100 */
[----:B------:R-:W-:Y:S01]  /*73f0*/  FFMA R10, R39, R43, R10 ;  /* 0x0000002b270a7223 */ /* 0x000fe2000000000a */
[----:B------:R-:W-:Y:S01]  /*7400*/  F2FP.SATFINITE.E4M3.F32.PACK_AB_MERGE_C R90, R7, R6, RZ ;  /* 0x00000006075a723e */ /* 0x000fe200048070ff */
[C---:B------:R-:W-:Y:S01]  /*7410*/  FFMA R11, R39.reuse, R44, R11 ;  /* 0x0000002c270b7223 */ /* 0x040fe2000000000b */
[C---:B------:R-:W-:Y:S01]  /*7420*/  FFMA R12, R39.reuse, R45, R12 ;  /* 0x0000002d270c7223 */ /* 0x040fe2000000000c */
[----:B------:R-:W-:Y:S01]  /*7430*/  FFMA R13, R39, R46, R13 ;  /* 0x0000002e270d7223 */ /* 0x000fe2000000000d */
[C---:B------:R-:W-:Y:S01]  /*7440*/  FMUL R7, R38.reuse, R24 ;  /* 0x0000001826077220 */ /* 0x040fe20000400000 */
[C---:B------:R-:W-:Y:S01]  /*7450*/  FMUL R24, R38.reuse, R29 ;  /* 0x0000001d26187220 */ /* 0x040fe20000400000 */
[C---:B------:R-:W-:Y:S01]  /*7460*/  FMUL R29, R38.reuse, R34 ;  /* 0x00000022261d7220 */ /* 0x040fe20000400000 */
[----:B------:R-:W-:Y:S01]  /*7470*/  F2FP.SATFINITE.E4M3.F32.PACK_AB_MERGE_C R10, R11, R10, RZ ;  /* 0x0000000a0b0a723e */ /* 0x000fe200048070ff */
[--C-:B------:R-:W-:Y:S02]  /*7480*/  HADD2.F32 R40, -RZ, R65.reuse.H0_H0 ;  /* 0x20000041ff287230 */ /* 0x100fe40000004100 */
[C---:B------:R-:W-:Y:S01]  /*7490*/  FMUL R14, R38.reuse, R14 ;  /* 0x0000000e260e7220 */ /* 0x040fe20000400000 */
[----:B------:R-:W-:Y:S02]  /*74a0*/  HADD2.F32 R48, -RZ, R48.H1_H1 ;  /* 0x30000030ff307230 */ /* 0x000fe40000004100 */
[C---:B------:R-:W-:Y:S01]  /*74b0*/  FMUL R15, R38.reuse, R15 ;  /* 0x0000000f260f7220 */ /* 0x040fe20000400000 */
[--C-:B------:R-:W-:Y:S02]  /*74c0*/  HADD2.F32 R51, -RZ, R52.reuse.H0_H0 ;  /* 0x20000034ff337230 */ /* 0x100fe40000004100 */
[C---:B------:R-:W-:Y:S01]  /*74d0*/  FFMA R14, R39.reuse, R47, R14 ;  /* 0x0000002f270e7223 */ /* 0x040fe2000000000e */
[----:B------:R-:W-:Y:S02]  /*74e0*/  HADD2.F32 R65, -RZ, R65.H1_H1 ;  /* 0x30000041ff417230 */ /* 0x000fe40000004100 */
[C---:B------:R-:W-:Y:S01]  /*74f0*/  FFMA R15, R39.reuse, R48, R15 ;  /* 0x00000030270f7223 */ /* 0x040fe2000000000f */
[C---:B------:R-:W-:Y:S01]  /*7500*/  FFMA R16, R39.reuse, R49, R16 ;  /* 0x0000003127107223 */ /* 0x040fe20000000010 */
[C---:B------:R-:W-:Y:S01]  /*7510*/  FFMA R17, R39.reuse, R50, R17 ;  /* 0x0000003227117223 */ /* 0x040fe20000000011 */
[----:B------:R-:W-:Y:S02]  /*7520*/  HADD2.F32 R52, -RZ, R52.H1_H1 ;  /* 0x30000034ff347230 */ /* 0x000fe40000004100 */
[C---:B------:R-:W-:Y:S01]  /*7530*/  FMUL R18, R38.reuse, R18 ;  /* 0x0000001226127220 */ /* 0x040fe20000400000 */
[C---:B------:R-:W-:Y:S01]  /*7540*/  FMUL R19, R38.reuse, R19 ;  /* 0x0000001326137220 */ /* 0x040fe20000400000 */
[--C-:B------:R-:W-:Y:S02]  /*7550*/  HADD2.F32 R55, -RZ, R56.reuse.H0_H0 ;  /* 0x20000038ff377230 */ /* 0x100fe40000004100 */
[C---:B------:R-:W-:Y:S01]  /*7560*/  FMUL R3, R38.reuse, R22 ;  /* 0x0000001626037220 */ /* 0x040fe20000400000 */
[C---:B------:R-:W-:Y:S01]  /*7570*/  FFMA R18, R39.reuse, R51, R18 ;  /* 0x0000003327127223 */ /* 0x040fe20000000012 */
[----:B------:R-:W-:Y:S02]  /*7580*/  HADD2.F32 R56, -RZ, R56.H1_H1 ;  /* 0x30000038ff387230 */ /* 0x000fe40000004100 */
[C---:B------:R-:W-:Y:S01]  /*7590*/  FFMA R19, R39.reuse, R52, R19 ;  /* 0x0000003427137223 */ /* 0x040fe20000000013 */
[C---:B------:R-:W-:Y:S01]  /*75a0*/  FMUL R6, R38.reuse, R23 ;  /* 0x0000001726067220 */ /* 0x040fe20000400000 */
[C---:B------:R-:W-:Y:S01]  /*75b0*/  FFMA R0, R39.reuse, R53, R0 ;  /* 0x0000003527007223 */ /* 0x040fe20000000000 */
[C---:B------:R-:W-:Y:S01]  /*75c0*/  FFMA R2, R39.reuse, R54, R2 ;  /* 0x0000003627027223 */ /* 0x040fe20000000002 */
[--C-:B------:R-:W-:Y:S02]  /*75d0*/  HADD2.F32 R59, -RZ, R60.reuse.H0_H0 ;  /* 0x2000003cff3b7230 */ /* 0x100fe40000004100 */
[C---:B------:R-:W-:Y:S01]  /*75e0*/  FFMA R3, R39.reuse, R55, R3 ;  /* 0x0000003727037223 */ /* 0x040fe20000000003 */
[----:B------:R-:W-:Y:S02]  /*75f0*/  HADD2.F32 R60, -RZ, R60.H1_H1 ;  /* 0x3000003cff3c7230 */ /* 0x000fe40000004100 */
[C---:B------:R-:W-:Y:S01]  /*7600*/  FMUL R21, R38.reuse, R26 ;  /* 0x0000001a26157220 */ /* 0x040fe20000400000 */
[C---:B------:R-:W-:Y:S01]  /*7610*/  FMUL R22, R38.reuse, R27 ;  /* 0x0000001b26167220 */ /* 0x040fe20000400000 */
[C---:B------:R-:W-:Y:S01]  /*7620*/  FFMA R6, R39.reuse, R56, R6 ;  /* 0x0000003827067223 */ /* 0x040fe20000000006 */
[C---:B------:R-:W-:Y:S01]  /*7630*/  FFMA R7, R39.reuse, R57, R7 ;  /* 0x0000003927077223 */ /* 0x040fe20000000007 */
[C---:B------:R-:W-:Y:S01]  /*7640*/  FMUL R23, R38.reuse, R28 ;  /* 0x0000001c26177220 */ /* 0x040fe20000400000 */
[C---:B------:R-:W-:Y:S01]  /*7650*/  FFMA R20, R39.reuse, R58, R20 ;  /* 0x0000003a27147223 */ /* 0x040fe20000000014 */
[--C-:B------:R-:W-:Y:S02]  /*7660*/  HADD2.F32 R63, -RZ, R64.reuse.H0_H0 ;  /* 0x20000040ff3f7230 */ /* 0x100fe40000004100 */
[C---:B------:R-:W-:Y:S01]  /*7670*/  FFMA R21, R39.reuse, R59, R21 ;  /* 0x0000003b27157223 */ /* 0x040fe20000000015 */
[----:B------:R-:W-:Y:S02]  /*7680*/  HADD2.F32 R64, -RZ, R64.H1_H1 ;  /* 0x30000040ff407230 */ /* 0x000fe40000004100 */
[C---:B------:R-:W-:Y:S01]  /*7690*/  FFMA R22, R39.reuse, R60, R22 ;  /* 0x0000003c27167223 */ /* 0x040fe20000000016 */
[C---:B------:R-:W-:Y:S01]  /*76a0*/  FMUL R26, R38.reuse, R31 ;  /* 0x0000001f261a7220 */ /* 0x040fe20000400000 */
[C---:B------:R-:W-:Y:S01]  /*76b0*/  FMUL R27, R38.reuse, R32 ;  /* 0x00000020261b7220 */ /* 0x040fe20000400000 */
[C---:B------:R-:W-:Y:S01]  /*76c0*/  FFMA R23, R39.reuse, R61, R23 ;  /* 0x0000003d27177223 */ /* 0x040fe20000000017 */
[----:B------:R-:W-:Y:S01]  /*76d0*/  FMUL R28, R38, R33 ;  /* 0x00000021261c7220 */ /* 0x000fe20000400000 */
[C---:B------:R-:W-:Y:S01]  /*76e0*/  FFMA R24, R39.reuse, R62, R24 ;  /* 0x0000003e27187223 */ /* 0x040fe20000000018 */
[--C-:B------:R-:W-:Y:S02]  /*76f0*/  HADD2.F32 R66, -RZ, R67.reuse.H0_H0 ;  /* 0x20000043ff427230 */ /* 0x100fe40000004100 */
[C---:B------:R-:W-:Y:S01]  /*7700*/  FFMA R25, R39.reuse, R63, R25 ;  /* 0x0000003f27197223 */ /* 0x040fe20000000019 */
[----:B------:R-:W-:Y:S02]  /*7710*/  HADD2.F32 R67, -RZ, R67.H1_H1 ;  /* 0x30000043ff437230 */ /* 0x000fe40000004100 */
[----:B------:R-:W-:Y:S01]  /*7720*/  FFMA R26, R39, R64, R26 ;  /* 0x00000040271a7223 */ /* 0x000fe2000000001a */
[----:B------:R-:W-:Y:S01]  /*7730*/  F2FP.SATFINITE.E4M3.F32.PACK_AB_MERGE_C R14, R15, R14, RZ ;  /* 0x0000000e0f0e723e */ /* 0x000fe200048070ff */
[----:B------:R-:W-:Y:S01]  /*7740*/  FFMA R27, R39, R40, R27 ;  /* 0x00000028271b7223 */ /* 0x000fe2000000001b */
[----:B------:R-:W-:Y:S01]  /*7750*/  F2FP.SATFINITE.E4M3.F32.PACK_AB_MERGE_C R18, R19, R18, RZ ;  /* 0x000000121312723e */ /* 0x000fe200048070ff */
[C---:B------:R-:W-:Y:S01]  /*7760*/  FFMA R28, R39.reuse, R65, R28 ;  /* 0x00000041271c7223 */ /* 0x040fe2000000001c */
[C---:B------:R-:W-:Y:S01]  /*7770*/  FFMA R29, R39.reuse, R66, R29 ;  /* 0x00000042271d7223 */ /* 0x040fe2000000001d */
[----:B------:R-:W-:Y:S01]  /*7780*/  FFMA R30, R39, R67, R30 ;  /* 0x00000043271e7223 */ /* 0x000fe2000000001e */
[----:B------:R-:W-:Y:S02]  /*7790*/  F2FP.SATFINITE.E4M3.F32.PACK_AB_MERGE_C R32, R5, R4, R90 ;  /* 0x000000040520723e */ /* 0x000fe4000480705a */
[----:B------:R-:W-:Y:S02]  /*77a0*/  F2FP.SATFINITE.E4M3.F32.PACK_AB_MERGE_C R33, R9, R8, R10 ;  /* 0x000000080921723e */ /* 0x000fe4000480700a */
[----:B------:R-:W-:Y:S02]  /*77b0*/  F2FP.SATFINITE.E4M3.F32.PACK_AB_MERGE_C R34, R13, R12, R14 ;  /* 0x0000000c0d22723e */ /* 0x000fe4000480700e */
[----:B------:R-:W-:Y:S02]  /*77c0*/  F2FP.SATFINITE.E4M3.F32.PACK_AB_MERGE_C R35, R17, R16, R18 ;  /* 0x000000101123723e */ /* 0x000fe40004807012 */
[----:B------:R-:W-:Y:S02]  /*77d0*/  F2FP.SATFINITE.E4M3.F32.PACK_AB_MERGE_C R3, R6, R3, RZ ;  /* 0x000000030603723e */ /* 0x000fe400048070ff */
[----:B------:R-:W-:Y:S01]  /*77e0*/  F2FP.SATFINITE.E4M3.F32.PACK_AB_MERGE_C R5, R22, R21, RZ ;  /* 0x000000151605723e */ /* 0x000fe200048070ff */
[----:B------:R1:W-:Y:S01]  /*77f0*/  STS.128 [R81+UR43+0x1400], R32 ;  /* 0x0014002051007988 */ /* 0x0003e20008000c2b */
[----:B------:R-:W-:Y:S02]  /*7800*/  F2FP.SATFINITE.E4M3.F32.PACK_AB_MERGE_C R6, R26, R25, RZ ;  /* 0x000000191a06723e */ /* 0x000fe400048070ff */
[----:B------:R-:W-:Y:S02]  /*7810*/  F2FP.SATFINITE.E4M3.F32.PACK_AB_MERGE_C R29, R30, R29, RZ ;  /* 0x0000001d1e1d723e */ /* 0x000fe400048070ff */
[----:B------:R-:W-:Y:S02]  /*7820*/  F2FP.SATFINITE.E4M3.F32.PACK_AB_MERGE_C R5, R20, R7, R5 ;  /* 0x000000071405723e */ /* 0x000fe40004807005 */
[----:B------:R-:W-:Y:S02]  /*7830*/  F2FP.SATFINITE.E4M3.F32.PACK_AB_MERGE_C R4, R2, R0, R3 ;  /* 0x000000000204723e */ /* 0x000fe40004807003 */
[----:B------:R-:W-:Y:S02]  /*7840*/  F2FP.SATFINITE.E4M3.F32.PACK_AB_MERGE_C R6, R24, R23, R6 ;  /* 0x000000171806723e */ /* 0x000fe40004807006 */
[----:B------:R-:W-:Y:S05]  /*7850*/  F2FP.SATFINITE.E4M3.F32.PACK_AB_MERGE_C R7, R28, R27, R29 ;  /* 0x0000001b1c07723e */ /* 0x000fea000480701d */
[----:B------:R1:W-:Y:S01]  /*7860*/  STS.128 [R80+0x1010], R4 ;  /* 0x0010100450007388 */ /* 0x0003e20000000c00 */
[----:B------:R-:W-:Y:S01]  /*7870*/  @!PT LDS RZ, [RZ] ;  /* 0x00000000fffff984 */ /* 0x000fe20000000800 */
[----:B------:R-:W-:Y:S01]  /*7880*/  @!PT LDS RZ, [RZ] ;  /* 0x00000000fffff984 */ /* 0x000fe20000000800 */
[----:B------:R-:W-:Y:S01]  /*7890*/  @!PT LDS RZ, [RZ] ;  /* 0x00000000fffff984 */ /* 0x000fe20000000800 */
[----:B------:R-:W-:Y:S01]  /*78a0*/  @!PT LDS RZ, [RZ] ;  /* 0x00000000fffff984 */ /* 0x000fe20000000800 */
[----:B------:R2:W-:Y:S07]  /*78b0*/  MEMBAR.ALL.CTA ;  /* 0x0000000000007992 */ /* 0x0005ee0000008000 */
[----:B--2---:R-:W2:Y:S02]  /*78c0*/  FENCE.VIEW.ASYNC.S ;  /* 0x00000000000073c6 */ /* 0x004ea40000000000 */
[----:B--2---:R-:W-:Y:S06]  /*78d0*/  BAR.SYNC.DEFER_BLOCKING 0x1, 0x80 ;  /* 0x0042000000007b1d */ /* 0x004fec0000010000 */
[----:B------:R-:W-:Y:S05]  /*78e0*/  @P0 BRA `(.L_x_116) ;  /* 0x0000000000840947 */ /* 0x000fea0003800000 */
[----:B------:R-:W2:Y:S01]  /*78f0*/  LDCU UR13, c[0x0][0xba0] ;  /* 0x00017400ff0d77ac */ /* 0x000ea20008000800 */
[----:B------:R-:W-:Y:S02]  /*7900*/  USHF.L.U32 UR10, UR46, 0x6, URZ ;  /* 0x000000062e0a7899 */ /* 0x000fe400080006ff */
[----:B------:R-:W-:Y:S02]  /*7910*/  UISETP.NE.AND UP0, UPT, UR56, 0x1, UPT ;  /* 0x000000013800788c */ /* 0x000fe4000bf05270 */
[----:B------:R-:W-:Y:S01]  /*7920*/  UIMAD.WIDE.U32 UR4, UR10, UR57, URZ ;  /* 0x000000390a0472a5 */ /* 0x000fe2000f8e00ff */
[----:B------:R-:W3:Y:S01]  /*7930*/  LDCU.64 UR14, c[0x0][0x348] ;  /* 0x00006900ff0e77ac */ /* 0x000ee20008000a00 */
[----:B------:R-:W-:Y:S02]  /*7940*/  UIADD3 UR8, UPT, UPT, UR43, 0x1400, URZ ;  /* 0x000014002b087890 */ /* 0x000fe4000fffe0ff */
[----:B------:R-:W-:Y:S02]  /*7950*/  UISETP.NE.AND UP1, UPT, UR62, 0x1, UPT ;  /* 0x000000013e00788c */ /* 0x000fe4000bf25270 */
[----:B------:R-:W-:Y:S02]  /*7960*/  USHF.L.U32 UR9, UR47, 0x6, URZ ;  /* 0x000000062f097899 */ /* 0x000fe400080006ff */
[----:B------:R-:W-:Y:S01]  /*7970*/  MOV R89, UR8 ;  /* 0x0000000800597c02 */ /* 0x000fe20008000f00 */
[----:B------:R-:W-:Y:S02]  /*7980*/  UMOV UR4, UR5 ;  /* 0x0000000500047c82 */ /* 0x000fe40008000000 */
[----:B------:R-:W-:Y:S01]  /*7990*/  USHF.R.U32.HI UR4, URZ, UR58, UR4 ;  /* 0x0000003aff047299 */ /* 0x000fe20008011604 */
[----:B------:R-:W-:Y:S03]  /*79a0*/  R2UR UR8, R89 ;  /* 0x00000000590872ca */ /* 0x000fe600000e0000 */
[----:B------:R-:W-:Y:S02]  /*79b0*/  USEL UR11, UR10, UR4, !UP0 ;  /* 0x000000040a0b7287 */ /* 0x000fe4000c000000 */
[----:B------:R-:W-:Y:S02]  /*79c0*/  UISETP.NE.AND UP0, UPT, UR59, 0x1, UPT ;  /* 0x000000013b00788c */ /* 0x000fe4000bf05270 */
[----:B------:R-:W-:Y:S07]  /*79d0*/  UIMAD.WIDE.U32 UR4, UR11, UR60, URZ ;  /* 0x0000003c0b0472a5 */ /* 0x000fee000f8e00ff */
[----:B------:R-:W-:Y:S02]  /*79e0*/  UMOV UR4, UR5 ;  /* 0x0000000500047c82 */ /* 0x000fe40008000000 */
[----:B------:R-:W-:Y:S04]  /*79f0*/  USHF.R.U32.HI UR4, URZ, UR61, UR4 ;  /* 0x0000003dff047299 */ /* 0x000fe80008011604 */
[----:B------:R-:W-:Y:S02]  /*7a00*/  USEL UR12, UR11, UR4, !UP0 ;  /* 0x000000040b0c7287 */ /* 0x000fe4000c000000 */
[----:B---3--:R-:W-:Y:S02]  /*7a10*/  UIADD3 UR4, UP0, UPT, UR14, 0x780, URZ ;  /* 0x000007800e047890 */ /* 0x008fe4000ff1e0ff */
[----:B------:R-:W-:Y:S07]  /*7a20*/  UIMAD.WIDE.U32 UR6, UR12, UR63, URZ ;  /* 0x0000003f0c0672a5 */ /* 0x000fee000f8e00ff */
[----:B------:R-:W-:Y:S01]  /*7a30*/  UMOV UR5, UR7 ;  /* 0x0000000700057c82 */ /* 0x000fe20008000000 */
[----:B------:R-:W-:Y:S02]  /*7a40*/  UIADD3 UR7, UPT, UPT, -UR11, URZ, URZ ;  /* 0x000000ff0b077290 */ /* 0x000fe4000fffe1ff */
[----:B--2---:R-:W-:Y:S02]  /*7a50*/  USHF.R.U32.HI UR5, URZ, UR13, UR5 ;  /* 0x0000000dff057299 */ /* 0x004fe40008011605 */
[----:B------:R-:W-:Y:S02]  /*7a60*/  UIMAD UR10, UR56, UR7, UR10 ;  /* 0x00000007380a72a4 */ /* 0x000fe4000f8e020a */
[----:B------:R-:W-:Y:S02]  /*7a70*/  USEL UR13, UR12, UR5, !UP1 ;  /* 0x000000050c0d7287 */ /* 0x000fe4000c800000 */
[----:B------:R-:W-:Y:S02]  /*7a80*/  UIADD3 UR5, UPT, UPT, -UR12, URZ, URZ ;  /* 0x000000ff0c057290 */ /* 0x000fe4000fffe1ff */
[----:B------:R-:W-:Y:S02]  /*7a90*/  UIADD3 UR6, UPT, UPT, -UR13, URZ, URZ ;  /* 0x000000ff0d067290 */ /* 0x000fe4000fffe1ff */
[----:B------:R-:W-:Y:S02]  /*7aa0*/  UIMAD UR11, UR59, UR5, UR11 ;  /* 0x000000053b0b72a4 */ /* 0x000fe4000f8e020b */
[----:B------:R-:W-:Y:S02]  /*7ab0*/  UIMAD UR12, UR62, UR6, UR12 ;  /* 0x000000063e0c72a4 */ /* 0x000fe4000f8e020c */
[----:B------:R-:W-:Y:S09]  /*7ac0*/  UIADD3.X UR5, UPT, UPT, URZ, UR15, URZ, UP0, !UPT ;  /* 0x0000000fff057290 */ /* 0x000ff200087fe4ff */
[----:B------:R2:W-:Y:S01]  /*7ad0*/  UTMASTG.5D.IM2COL [UR8], [UR4] ;  /* 0x00000008040073b5 */ /* 0x0005e20008060000 */
[----:B------:R0:W-:Y:S01]  /*7ae0*/  UTMACMDFLUSH ;  /* 0x00000000000079b7 */ /* 0x0001e20000000000 */
[----:B--2---:R-:W-:Y:S04]  /*7af0*/  DEPBAR.LE SB0, 0x0 ;  /* 0x000080000000791a */ /* 0x004fe80000000000 */
.L_x_116:
[----:B------:R-:W-:Y:S05]  /*7b00*/  BSYNC.RECONVERGENT B0 ;  /* 0x0000000000007941 */ /* 0x000fea0003800200 */
.L_x_115:
[----:B------:R-:W-:Y:S01]  /*7b10*/  R2UR UR5, R86 ;  /* 0x00000000560572ca */ /* 0x000fe200000e0000 */
[----:B------:R-:W-:Y:S01]  /*7b20*/  BAR.SYNC.DEFER_BLOCKING 0x1, 0x80 ;  /* 0x0042000000007b1d */ /* 0x000fe20000010000 */
[----:B------:R-:W-:Y:S01]  /*7b30*/  R2UR UR4, R87 ;  /* 0x00000000570472ca */ /* 0x000fe200000e0000 */
[----:B------:R-:W-:Y:S01]  /*7b40*/  UISETP.NE.AND UP0, UPT, UR45, URZ, UPT ;  /* 0x000000ff2d00728c */ /* 0x000fe2000bf05270 */
[----:B------:R-:W-:Y:S02]  /*7b50*/  ISETP.NE.AND P0, PT, R36, 0x2, PT ;  /* 0x000000022400780c */ /* 0x000fe40003f05270 */
[----:B------:R-:W-:Y:S02]  /*7b60*/  LOP3.LUT R78, R78, 0x1, RZ, 0x3c, !PT ;  /* 0x000000014e4e7812 */ /* 0x000fe400078e3cff */
[----:B------:R-:W-:Y:S02]  /*7b70*/  SEL R0, RZ, 0x1, P0 ;  /* 0x00000001ff007807 */ /* 0x000fe40000000000 */
[----:B------:R-:W-:Y:S02]  /*7b80*/  SEL R36, R36, RZ, P0 ;  /* 0x000000ff24247207 */ /* 0x000fe40000000000 */
[----:B------:R-:W-:Y:S01]  /*7b90*/  LOP3.LUT R79, R79, R0, RZ, 0x3c, !PT ;  /* 0x000000004f4f7212 */ /* 0x000fe200078e3cff */
[----:B------:R-:W-:Y:S02]  /*7ba0*/  UIADD3 UR47, UPT, UPT, UR36, UR5, URZ ;  /* 0x00000005242f7290 */ /* 0x000fe4000fffe0ff */
[----:B------:R-:W-:Y:S01]  /*7bb0*/  UIADD3 UR46, UPT, UPT, UR37, UR4, URZ ;  /* 0x00000004252e7290 */ /* 0x000fe2000fffe0ff */
[----:B------:R-:W-:Y:S01]  /*7bc0*/  UMOV UR44, UR54 ;  /* 0x00000036002c7c82 */ /* 0x000fe20008000000 */
[----:B------:R-:W-:Y:S10]  /*7bd0*/  BRA.U UP0, `(.L_x_117) ;  /* 0xffffffe100e47547 */ /* 0x000ff4000b83ffff */
[----:B------:R-:W-:Y:S05]  /*7be0*/  EXIT ;  /* 0x000000000000794d */ /* 0x000fea0003800000 */
.L_x_25:
[----:B------:R-:W-:Y:S07]  /*7bf0*/  MOV R0, UR9 ;  /* 0x0000000900007c02 */ /* 0x000fee0008000f00 */
.L_x_118:
[----:B--2---:R2:W3:Y:S02]  /*7c00*/  SYNCS.PHASECHK.TRANS64.TRYWAIT P0, [R0+URZ+0xd8], R5 ;  /* 0x0000d805000075a7 */ /* 0x0044e400080011ff */
[----:B---3--:R-:W-:Y:S05]  /*7c10*/  @!P0 NANOSLEEP.SYNCS 0x989680 ;  /* 0x009896800000895d */ /* 0x008fea0003900000 */
[----:B------:R-:W3:Y:S02]  /*7c20*/  @!P0 SYNCS.PHASECHK.TRANS64 P0, [R0+URZ+0xd8], R5 ;  /* 0x0000d805000085a7 */ /* 0x000ee400080010ff */
[----:B---3--:R-:W-:Y:S05]  /*7c30*/  @!P0 BRA `(.L_x_118) ;  /* 0xfffffffc00f08947 */ /* 0x008fea000383ffff */
[----:B------:R-:W-:Y:S05]  /*7c40*/  BRA `(.L_x_24) ;  /* 0xffffffa0004c7947 */ /* 0x000fea000383ffff */
.L_x_32:
[----:B------:R-:W-:Y:S07]  /*7c50*/  MOV R0, UR9 ;  /* 0x0000000900007c02 */ /* 0x000fee0008000f00 */
.L_x_119:
[----:B-1----:R1:W2:Y:S02]  /*7c60*/  SYNCS.PHASECHK.TRANS64.TRYWAIT P0, [R0+URZ+0xd8], R5 ;  /* 0x0000d805000075a7 */ /* 0x0022a400080011ff */
[----:B--2---:R-:W-:Y:S05]  /*7c70*/  @!P0 NANOSLEEP.SYNCS 0x989680 ;  /* 0x009896800000895d */ /* 0x004fea0003900000 */
[----:B------:R-:W2:Y:S02]  /*7c80*/  @!P0 SYNCS.PHASECHK.TRANS64 P0, [R0+URZ+0xd8], R5 ;  /* 0x0000d805000085a7 */ /* 0x000ea400080010ff */
[----:B--2---:R-:W-:Y:S05]  /*7c90*/  @!P0 BRA `(.L_x_119) ;  /* 0xfffffffc00f08947 */ /* 0x004fea000383ffff */
[----:B------:R-:W-:Y:S05]  /*7ca0*/  BRA `(.L_x_31) ;  /* 0xffffffa400e47947 */ /* 0x000fea000383ffff */
.L_x_37:
[----:B-1----:R-:W-:-:S07]  /*7cb0*/  MOV R0, UR29 ;  /* 0x0000001d00007c02 */ /* 0x002fce0008000f00 */
.L_x_120:
[----:B-1----:R1:W2:Y:S02]  /*7cc0*/  SYNCS.PHASECHK.TRANS64.TRYWAIT P0, [R0+URZ+0x1d0], R4 ;  /* 0x0001d004000075a7 */ /* 0x0022a400080011ff */
[----:B--2---:R-:W-:Y:S05]  /*7cd0*/  @!P0 NANOSLEEP.SYNCS 0x989680 ;  /* 0x009896800000895d */ /* 0x004fea0003900000 */
[----:B------:R-:W2:Y:S02]  /*7ce0*/  @!P0 SYNCS.PHASECHK.TRANS64 P0, [R0+URZ+0x1d0], R4 ;  /* 0x0001d004000085a7 */ /* 0x000ea400080010ff */
[----:B--2---:R-:W-:Y:S05]  /*7cf0*/  @!P0 BRA `(.L_x_120) ;  /* 0xfffffffc00f08947 */ /* 0x004fea000383ffff */
[----:B------:R-:W-:Y:S05]  /*7d00*/  BRA `(.L_x_121) ;  /* 0xffffffa800c47947 */ /* 0x000fea000383ffff */
.L_x_41:
[----:B------:R-:W-:-:S07]  /*7d10*/  MOV R0, UR4 ;  /* 0x0000000400007c02 */ /* 0x000fce0008000f00 */
.L_x_122:
[----:B-1----:R1:W2:Y:S02]  /*7d20*/  SYNCS.PHASECHK.TRANS64.TRYWAIT P0, [R0+URZ], R2 ;  /* 0x00000002000075a7 */ /* 0x0022a400080011ff */
[----:B--2---:R-:W-:Y:S05]  /*7d30*/  @!P0 NANOSLEEP.SYNCS 0x989680 ;  /* 0x009896800000895d */ /* 0x004fea0003900000 */
[----:B------:R-:W2:Y:S02]  /*7d40*/  @!P0 SYNCS.PHASECHK.TRANS64 P0, [R0+URZ], R2 ;  /* 0x00000002000085a7 */ /* 0x000ea400080010ff */
[----:B--2---:R-:W-:Y:S05]  /*7d50*/  @!P0 BRA `(.L_x_122) ;  /* 0xfffffffc00f08947 */ /* 0x004fea000383ffff */
[----:B------:R-:W-:Y:S05]  /*7d60*/  BRA `(.L_x_123) ;  /* 0xffffffb000587947 */ /* 0x000fea000383ffff */
.L_x_42:
[----:B------:R-:W-:-:S07]  /*7d70*/  MOV R0, UR5 ;  /* 0x0000000500007c02 */ /* 0x000fce0008000f00 */
.L_x_124:
[----:B-1----:R1:W2:Y:S02]  /*7d80*/  SYNCS.PHASECHK.TRANS64.TRYWAIT P0, [R0+URZ], R3 ;  /* 0x00000003000075a7 */ /* 0x0022a400080011ff */
[----:B--2---:R-:W-:Y:S05]  /*7d90*/  @!P0 NANOSLEEP.SYNCS 0x989680 ;  /* 0x009896800000895d */ /* 0x004fea0003900000 */
[----:B------:R-:W2:Y:S02]  /*7da0*/  @!P0 SYNCS.PHASECHK.TRANS64 P0, [R0+URZ], R3 ;  /* 0x00000003000085a7 */ /* 0x000ea400080010ff */
[----:B--2---:R-:W-:Y:S05]  /*7db0*/  @!P0 BRA `(.L_x_124) ;  /* 0xfffffffc00f08947 */ /* 0x004fea000383ffff */
[----:B------:R-:W-:Y:S05]  /*7dc0*/  BRA `(.L_x_125) ;  /* 0xffffffb000647947 */ /* 0x000fea000383ffff */
.L_x_43:
[----:B------:R-:W-:-:S07]  /*7dd0*/  MOV R0, UR5 ;  /* 0x0000000500007c02 */ /* 0x000fce0008000f00 */
.L_x_126:
[----:B-1----:R1:W2:Y:S02]  /*7de0*/  SYNCS.PHASECHK.TRANS64.TRYWAIT P0, [R0+URZ], R3 ;  /* 0x00000003000075a7 */ /* 0x0022a400080011ff */
[----:B--2---:R-:W-:Y:S05]  /*7df0*/  @!P0 NANOSLEEP.SYNCS 0x989680 ;  /* 0x009896800000895d */ /* 0x004fea0003900000 */
[----:B------:R-:W2:Y:S02]  /*7e00*/  @!P0 SYNCS.PHASECHK.TRANS64 P0, [R0+URZ], R3 ;  /* 0x00000003000085a7 */ /* 0x000ea400080010ff */
[----:B--2---:R-:W-:Y:S05]  /*7e10*/  @!P0 BRA `(.L_x_126) ;  /* 0xfffffffc00f08947 */ /* 0x004fea000383ffff */
[----:B------:R-:W-:Y:S05]  /*7e20*/  BRA `(.L_x_127) ;  /* 0xffffffb000707947 */ /* 0x000fea000383ffff */
.L_x_44:
[----:B------:R-:W-:-:S07]  /*7e30*/  MOV R0, UR5 ;  /* 0x0000000500007c02 */ /* 0x000fce0008000f00 */
.L_x_128:
[----:B-1----:R1:W2:Y:S02]  /*7e40*/  SYNCS.PHASECHK.TRANS64.TRYWAIT P0, [R0+URZ], R3 ;  /* 0x00000003000075a7 */ /* 0x0022a400080011ff */
[----:B--2---:R-:W-:Y:S05]  /*7e50*/  @!P0 NANOSLEEP.SYNCS 0x989680 ;  /* 0x009896800000895d */ /* 0x004fea0003900000 */
[----:B------:R-:W2:Y:S02]  /*7e60*/  @!P0 SYNCS.PHASECHK.TRANS64 P0, [R0+URZ], R3 ;  /* 0x00000003000085a7 */ /* 0x000ea400080010ff */
[----:B--2---:R-:W-:Y:S05]  /*7e70*/  @!P0 BRA `(.L_x_128) ;  /* 0xfffffffc00f08947 */ /* 0x004fea000383ffff */
[----:B------:R-:W-:Y:S05]  /*7e80*/  BRA `(.L_x_129) ;  /* 0xffffffb0007c7947 */ /* 0x000fea000383ffff */
.L_x_45:
[----:B------:R-:W-:-:S07]  /*7e90*/  MOV R0, UR5 ;  /* 0x0000000500007c02 */ /* 0x000fce0008000f00 */
.L_x_130:
[----:B-1----:R1:W2:Y:S02]  /*7ea0*/  SYNCS.PHASECHK.TRANS64.TRYWAIT P0, [R0+URZ], R3 ;  /* 0x00000003000075a7 */ /* 0x0022a400080011ff */
[----:B--2---:R-:W-:Y:S05]  /*7eb0*/  @!P0 NANOSLEEP.SYNCS 0x989680 ;  /* 0x009896800000895d */ /* 0x004fea0003900000 */
[----:B------:R-:W2:Y:S02]  /*7ec0*/  @!P0 SYNCS.PHASECHK.TRANS64 P0, [R0+URZ], R3 ;  /* 0x00000003000085a7 */ /* 0x000ea400080010ff */
[----:B--2---:R-:W-:Y:S05]  /*7ed0*/  @!P0 BRA `(.L_x_130) ;  /* 0xfffffffc00f08947 */ /* 0x004fea000383ffff */
[----:B------:R-:W-:Y:S05]  /*7ee0*/  BRA `(.L_x_131) ;  /* 0xffffffb000887947 */ /* 0x000fea000383ffff */
.L_x_46:
[----:B------:R-:W-:-:S07]  /*7ef0*/  MOV R0, UR5 ;  /* 0x0000000500007c02 */ /* 0x000fce0008000f00 */
.L_x_132:
[----:B-1----:R1:W2:Y:S02]  /*7f00*/  SYNCS.PHASECHK.TRANS64.TRYWAIT P0, [R0+URZ], R3 ;  /* 0x00000003000075a7 */ /* 0x0022a400080011ff */
[----:B--2---:R-:W-:Y:S05]  /*7f10*/  @!P0 NANOSLEEP.SYNCS 0x989680 ;  /* 0x009896800000895d */ /* 0x004fea0003900000 */
[----:B------:R-:W2:Y:S02]  /*7f20*/  @!P0 SYNCS.PHASECHK.TRANS64 P0, [R0+URZ], R3 ;  /* 0x00000003000085a7 */ /* 0x000ea400080010ff */
[----:B--2---:R-:W-:Y:S05]  /*7f30*/  @!P0 BRA `(.L_x_132) ;  /* 0xfffffffc00f08947 */ /* 0x004fea000383ffff */
[----:B------:R-:W-:Y:S05]  /*7f40*/  BRA `(.L_x_133) ;  /* 0xffffffb000947947 */ /* 0x000fea000383ffff */
.L_x_47:
[----:B------:R-:W-:-:S07]  /*7f50*/  MOV R0, UR5 ;  /* 0x0000000500007c02 */ /* 0x000fce0008000f00 */
.L_x_134:
[----:B-1----:R1:W2:Y:S02]  /*7f60*/  SYNCS.PHASECHK.TRANS64.TRYWAIT P0, [R0+URZ], R3 ;  /* 0x00000003000075a7 */ /* 0x0022a400080011ff */
[----:B--2---:R-:W-:Y:S05]  /*7f70*/  @!P0 NANOSLEEP.SYNCS 0x989680 ;  /* 0x009896800000895d */ /* 0x004fea0003900000 */
[----:B------:R-:W2:Y:S02]  /*7f80*/  @!P0 SYNCS.PHASECHK.TRANS64 P0, [R0+URZ], R3 ;  /* 0x00000003000085a7 */ /* 0x000ea400080010ff */
[----:B--2---:R-:W-:Y:S05]  /*7f90*/  @!P0 BRA `(.L_x_134) ;  /* 0xfffffffc00f08947 */ /* 0x004fea000383ffff */
[----:B------:R-:W-:Y:S05]  /*7fa0*/  BRA `(.L_x_135) ;  /* 0xffffffb000a07947 */ /* 0x000fea000383ffff */
.L_x_48:
[----:B------:R-:W-:-:S07]  /*7fb0*/  MOV R0, UR5 ;  /* 0x0000000500007c02 */ /* 0x000fce0008000f00 */
.L_x_136:
[----:B-1----:R1:W2:Y:S02]  /*7fc0*/  SYNCS.PHASECHK.TRANS64.TRYWAIT P0, [R0+URZ], R3 ;  /* 0x00000003000075a7 */ /* 0x0022a400080011ff */
[----:B--2---:R-:W-:Y:S05]  /*7fd0*/  @!P0 NANOSLEEP.SYNCS 0x989680 ;  /* 0x009896800000895d */ /* 0x004fea0003900000 */
[----:B------:R-:W2:Y:S02]  /*7fe0*/  @!P0 SYNCS.PHASECHK.TRANS64 P0, [R0+URZ], R3 ;  /* 0x00000003000085a7 */ /* 0x000ea400080010ff */
[----:B--2---:R-:W-:Y:S05]  /*7ff0*/  @!P0 BRA `(.L_x_136) ;  /* 0xfffffffc00f08947 */ /* 0x004fea000383ffff */
[----:B------:R-:W-:Y:S05]  /*8000*/  BRA `(.L_x_137) ;  /* 0xffffffb000ac7947 */ /* 0x000fea000383ffff */
.L_x_49:
[----:B------:R-:W-:-:S07]  /*8010*/  MOV R0, UR5 ;  /* 0x0000000500007c02 */ /* 0x000fce0008000f00 */
.L_x_138:
[----:B-1----:R1:W2:Y:S02]  /*8020*/  SYNCS.PHASECHK.TRANS64.TRYWAIT P0, [R0+URZ], R3 ;  /* 0x00000003000075a7 */ /* 0x0022a400080011ff */
[----:B--2---:R-:W-:Y:S05]  /*8030*/  @!P0 NANOSLEEP.SYNCS 0x989680 ;  /* 0x009896800000895d */ /* 0x004fea0003900000 */
[----:B------:R-:W2:Y:S02]  /*8040*/  @!P0 SYNCS.PHASECHK.TRANS64 P0, [R0+URZ], R3 ;  /* 0x00000003000085a7 */ /* 0x000ea400080010ff */
[----:B--2---:R-:W-:Y:S05]  /*8050*/  @!P0 BRA `(.L_x_138) ;  /* 0xfffffffc00f08947 */ /* 0x004fea000383ffff */
[----:B------:R-:W-:Y:S05]  /*8060*/  BRA `(.L_x_139) ;  /* 0xffffffb000b87947 */ /* 0x000fea000383ffff */
.L_x_50:
[----:B------:R-:W-:-:S07]  /*8070*/  MOV R0, UR5 ;  /* 0x0000000500007c02 */ /* 0x000fce0008000f00 */
.L_x_140:
[----:B-1----:R1:W2:Y:S02]  /*8080*/  SYNCS.PHASECHK.TRANS64.TRYWAIT P0, [R0+URZ], R3 ;  /* 0x00000003000075a7 */ /* 0x0022a400080011ff */
[----:B--2---:R-:W-:Y:S05]  /*8090*/  @!P0 NANOSLEEP.SYNCS 0x989680 ;  /* 0x009896800000895d */ /* 0x004fea0003900000 */
[----:B------:R-:W2:Y:S02]  /*80a0*/  @!P0 SYNCS.PHASECHK.TRANS64 P0, [R0+URZ], R3 ;  /* 0x00000003000085a7 */ /* 0x000ea400080010ff */
[----:B--2---:R-:W-:Y:S05]  /*80b0*/  @!P0 BRA `(.L_x_140) ;  /* 0xfffffffc00f08947 */ /* 0x004fea000383ffff */
[----:B------:R-:W-:Y:S05]  /*80c0*/  BRA `(.L_x_141) ;  /* 0xffffffb000c47947 */ /* 0x000fea000383ffff */
.L_x_51:
[----:B------:R-:W-:-:S07]  /*80d0*/  MOV R0, UR5 ;  /* 0x0000000500007c02 */ /* 0x000fce0008000f00 */
.L_x_142:
[----:B-1----:R1:W2:Y:S02]  /*80e0*/  SYNCS.PHASECHK.TRANS64.TRYWAIT P0, [R0+URZ], R3 ;  /* 0x00000003000075a7 */ /* 0x0022a400080011ff */
[----:B--2---:R-:W-:Y:S05]  /*80f0*/  @!P0 NANOSLEEP.SYNCS 0x989680 ;  /* 0x009896800000895d */ /* 0x004fea0003900000 */
[----:B------:R-:W2:Y:S02]  /*8100*/  @!P0 SYNCS.PHASECHK.TRANS64 P0, [R0+URZ], R3 ;  /* 0x00000003000085a7 */ /* 0x000ea400080010ff */
[----:B--2---:R-:W-:Y:S05]  /*8110*/  @!P0 BRA `(.L_x_142) ;  /* 0xfffffffc00f08947 */ /* 0x004fea000383ffff */
[----:B------:R-:W-:Y:S05]  /*8120*/  BRA `(.L_x_143) ;  /* 0xffffffb000d07947 */ /* 0x000fea000383ffff */
.L_x_52:
[----:B------:R-:W-:-:S07]  /*8130*/  MOV R0, UR5 ;  /* 0x0000000500007c02 */ /* 0x000fce0008000f00 */
.L_x_144:
[----:B-1----:R1:W2:Y:S02]  /*8140*/  SYNCS.PHASECHK.TRANS64.TRYWAIT P0, [R0+URZ], R3 ;  /* 0x00000003000075a7 */ /* 0x0022a400080011ff */
[----:B--2---:R-:W-:Y:S05]  /*8150*/  @!P0 NANOSLEEP.SYNCS 0x989680 ;  /* 0x009896800000895d */ /* 0x004fea0003900000 */
[----:B------:R-:W2:Y:S02]  /*8160*/  @!P0 SYNCS.PHASECHK.TRANS64 P0, [R0+URZ], R3 ;  /* 0x00000003000085a7 */ /* 0x000ea400080010ff */
[----:B--2---:R-:W-:Y:S05]  /*8170*/  @!P0 BRA `(.L_x_144) ;  /* 0xfffffffc00f08947 */ /* 0x004fea000383ffff */
[----:B------:R-:W-:Y:S05]  /*8180*/  BRA `(.L_x_145) ;  /* 0xffffffb000dc7947 */ /* 0x000fea000383ffff */
.L_x_53:
[----:B------:R-:W-:-:S07]  /*8190*/  MOV R0, UR5 ;  /* 0x0000000500007c02 */ /* 0x000fce0008000f00 */
.L_x_146:
[----:B-1----:R1:W2:Y:S02]  /*81a0*/  SYNCS.PHASECHK.TRANS64.TRYWAIT P0, [R0+URZ], R3 ;  /* 0x00000003000075a7 */ /* 0x0022a400080011ff */
[----:B--2---:R-:W-:Y:S05]  /*81b0*/  @!P0 NANOSLEEP.SYNCS 0x989680 ;  /* 0x009896800000895d */ /* 0x004fea0003900000 */
[----:B------:R-:W2:Y:S02]  /*81c0*/  @!P0 SYNCS.PHASECHK.TRANS64 P0, [R0+URZ], R3 ;  /* 0x00000003000085a7 */ /* 0x000ea400080010ff */
[----:B--2---:R-:W-:Y:S05]  /*81d0*/  @!P0 BRA `(.L_x_146) ;  /* 0xfffffffc00f08947 */ /* 0x004fea000383ffff */
[----:B------:R-:W-:Y:S05]  /*81e0*/  BRA `(.L_x_147) ;  /* 0xffffffb000e87947 */ /* 0x000fea000383ffff */
.L_x_54:
[----:B------:R-:W-:-:S07]  /*81f0*/  MOV R0, UR5 ;  /* 0x0000000500007c02 */ /* 0x000fce0008000f00 */
.L_x_148:
[----:B-1----:R1:W2:Y:S02]  /*8200*/  SYNCS.PHASECHK.TRANS64.TRYWAIT P0, [R0+URZ], R3 ;  /* 0x00000003000075a7 */ /* 0x0022a400080011ff */
[----:B--2---:R-:W-:Y:S05]  /*8210*/  @!P0 NANOSLEEP.SYNCS 0x989680 ;  /* 0x009896800000895d */ /* 0x004fea0003900000 */
[----:B------:R-:W2:Y:S02]  /*8220*/  @!P0 SYNCS.PHASECHK.TRANS64 P0, [R0+URZ], R3 ;  /* 0x00000003000085a7 */ /* 0x000ea400080010ff */
[----:B--2---:R-:W-:Y:S05]  /*8230*/  @!P0 BRA `(.L_x_148) ;  /* 0xfffffffc00f08947 */ /* 0x004fea000383ffff */
[----:B------:R-:W-:Y:S05]  /*8240*/  BRA `(.L_x_149) ;  /* 0xffffffb000f47947 */ /* 0x000fea000383ffff */
.L_x_55:
[----:B------:R-:W-:-:S07]  /*8250*/  MOV R0, UR5 ;  /* 0x0000000500007c02 */ /* 0x000fce0008000f00 */
.L_x_150:
[----:B-1----:R1:W2:Y:S02]  /*8260*/  SYNCS.PHASECHK.TRANS64.TRYWAIT P0, [R0+URZ], R3 ;  /* 0x00000003000075a7 */ /* 0x0022a400080011ff */
[----:B--2---:R-:W-:Y:S05]  /*8270*/  @!P0 NANOSLEEP.SYNCS 0x989680 ;  /* 0x009896800000895d */ /* 0x004fea0003900000 */
[----:B------:R-:W2:Y:S02]  /*8280*/  @!P0 SYNCS.PHASECHK.TRANS64 P0, [R0+URZ], R3 ;  /* 0x00000003000085a7 */ /* 0x000ea400080010ff */
[----:B--2---:R-:W-:Y:S05]  /*8290*/  @!P0 BRA `(.L_x_150) ;  /* 0xfffffffc00f08947 */ /* 0x004fea000383ffff */
[----:B------:R-:W-:Y:S05]  /*82a0*/  BRA `(.L_x_151) ;  /* 0xffffffb400007947 */ /* 0x000fea000383ffff */
.L_x_56:
[----:B------:R-:W-:-:S07]  /*82b0*/  MOV R0, UR5 ;  /* 0x0000000500007c02 */ /* 0x000fce0008000f00 */
.L_x_152:
[----:B-1----:R1:W2:Y:S02]  /*82c0*/  SYNCS.PHASECHK.TRANS64.TRYWAIT P0, [R0+URZ], R3 ;  /* 0x00000003000075a7 */ /* 0x0022a400080011ff */
[----:B--2---:R-:W-:Y:S05]  /*82d0*/  @!P0 NANOSLEEP.SYNCS 0x989680 ;  /* 0x009896800000895d */ /* 0x004fea0003900000 */
[----:B------:R-:W2:Y:S02]  /*82e0*/  @!P0 SYNCS.PHASECHK.TRANS64 P0, [R0+URZ], R3 ;  /* 0x00000003000085a7 */ /* 0x000ea400080010ff */
[----:B--2---:R-:W-:Y:S05]  /*82f0*/  @!P0 BRA `(.L_x_152) ;  /* 0xfffffffc00f08947 */ /* 0x004fea000383ffff */
[----:B------:R-:W-:Y:S05]  /*8300*/  BRA `(.L_x_153) ;  /* 0xffffffb4000c7947 */ /* 0x000fea000383ffff */
.L_x_57:
[----:B------:R-:W-:-:S07]  /*8310*/  MOV R0, UR5 ;  /* 0x0000000500007c02 */ /* 0x000fce0008000f00 */
.L_x_154:
[----:B-1----:R1:W2:Y:S02]  /*8320*/  SYNCS.PHASECHK.TRANS64.TRYWAIT P0, [R0+URZ], R3 ;  /* 0x00000003000075a7 */ /* 0x0022a400080011ff */
[----:B--2---:R-:W-:Y:S05]  /*8330*/  @!P0 NANOSLEEP.SYNCS 0x989680 ;  /* 0x009896800000895d */ /* 0x004fea0003900000 */
[----:B------:R-:W2:Y:S02]  /*8340*/  @!P0 SYNCS.PHASECHK.TRANS64 P0, [R0+URZ], R3 ;  /* 0x00000003000085a7 */ /* 0x000ea400080010ff */
[----:B--2---:R-:W-:Y:S05]  /*8350*/  @!P0 BRA `(.L_x_154) ;  /* 0xfffffffc00f08947 */ /* 0x004fea000383ffff */
[----:B------:R-:W-:Y:S05]  /*8360*/  BRA `(.L_x_155) ;  /* 0xffffffb400187947 */ /* 0x000fea000383ffff */
.L_x_58:
[----:B------:R-:W-:-:S07]  /*8370*/  MOV R0, UR5 ;  /* 0x0000000500007c02 */ /* 0x000fce0008000f00 */
.L_x_156:
[----:B-1----:R1:W2:Y:S02]  /*8380*/  SYNCS.PHASECHK.TRANS64.TRYWAIT P0, [R0+URZ], R3 ;  /* 0x00000003000075a7 */ /* 0x0022a400080011ff */
[----:B--2---:R-:W-:Y:S05]  /*8390*/  @!P0 NANOSLEEP.SYNCS 0x989680 ;  /* 0x009896800000895d */ /* 0x004fea0003900000 */
[----:B------:R-:W2:Y:S02]  /*83a0*/  @!P0 SYNCS.PHASECHK.TRANS64 P0, [R0+URZ], R3 ;  /* 0x00000003000085a7 */ /* 0x000ea400080010ff */
[----:B--2---:R-:W-:Y:S05]  /*83b0*/  @!P0 BRA `(.L_x_156) ;  /* 0xfffffffc00f08947 */ /* 0x004fea000383ffff */
[----:B------:R-:W-:Y:S05]  /*83c0*/  BRA `(.L_x_157) ;  /* 0xffffffb400247947 */ /* 0x000fea000383ffff */
.L_x_59:
[----:B------:R-:W-:-:S07]  /*83d0*/  MOV R0, UR5 ;  /* 0x0000000500007c02 */ /* 0x000fce0008000f00 */
.L_x_158:
[----:B-1----:R1:W2:Y:S02]  /*83e0*/  SYNCS.PHASECHK.TRANS64.TRYWAIT P0, [R0+URZ], R3 ;  /* 0x00000003000075a7 */ /* 0x0022a400080011ff */
[----:B--2---:R-:W-:Y:S05]  /*83f0*/  @!P0 NANOSLEEP.SYNCS 0x989680 ;  /* 0x009896800000895d */ /* 0x004fea0003900000 */
[----:B------:R-:W2:Y:S02]  /*8400*/  @!P0 SYNCS.PHASECHK.TRANS64 P0, [R0+URZ], R3 ;  /* 0x00000003000085a7 */ /* 0x000ea400080010ff */
[----:B--2---:R-:W-:Y:S05]  /*8410*/  @!P0 BRA `(.L_x_158) ;  /* 0xfffffffc00f08947 */ /* 0x004fea000383ffff */
[----:B------:R-:W-:Y:S05]  /*8420*/  BRA `(.L_x_159) ;  /* 0xffffffb400307947 */ /* 0x000fea000383ffff */
.L_x_60:
[----:B------:R-:W-:-:S07]  /*8430*/  MOV R0, UR5 ;  /* 0x0000000500007c02 */ /* 0x000fce0008000f00 */
.L_x_160:
[----:B-1----:R1:W2:Y:S02]  /*8440*/  SYNCS.PHASECHK.TRANS64.TRYWAIT P0, [R0+URZ], R3 ;  /* 0x00000003000075a7 */ /* 0x0022a400080011ff */
[----:B--2---:R-:W-:Y:S05]  /*8450*/  @!P0 NANOSLEEP.SYNCS 0x989680 ;  /* 0x009896800000895d */ /* 0x004fea0003900000 */
[----:B------:R-:W2:Y:S02]  /*8460*/  @!P0 SYNCS.PHASECHK.TRANS64 P0, [R0+URZ], R3 ;  /* 0x00000003000085a7 */ /* 0x000ea400080010ff */
[----:B--2---:R-:W-:Y:S05]  /*8470*/  @!P0 BRA `(.L_x_160) ;  /* 0xfffffffc00f08947 */ /* 0x004fea000383ffff */
[----:B------:R-:W-:Y:S05]  /*8480*/  BRA `(.L_x_161) ;  /* 0xffffffb4003c7947 */ /* 0x000fea000383ffff */
.L_x_61:
[----:B------:R-:W-:-:S07]  /*8490*/  MOV R0, UR5 ;  /* 0x0000000500007c02 */ /* 0x000fce0008000f00 */
.L_x_162:
[----:B-1----:R1:W2:Y:S02]  /*84a0*/  SYNCS.PHASECHK.TRANS64.TRYWAIT P0, [R0+URZ], R3 ;  /* 0x00000003000075a7 */ /* 0x0022a400080011ff */
[----:B--2---:R-:W-:Y:S05]  /*84b0*/  @!P0 NANOSLEEP.SYNCS 0x989680 ;  /* 0x009896800000895d */ /* 0x004fea0003900000 */
[----:B------:R-:W2:Y:S02]  /*84c0*/  @!P0 SYNCS.PHASECHK.TRANS64 P0, [R0+URZ], R3 ;  /* 0x00000003000085a7 */ /* 0x000ea400080010ff */
[----:B--2---:R-:W-:Y:S05]  /*84d0*/  @!P0 BRA `(.L_x_162) ;  /* 0xfffffffc00f08947 */ /* 0x004fea000383ffff */
[----:B------:R-:W-:Y:S05]  /*84e0*/  BRA `(.L_x_163) ;  /* 0xffffffb400487947 */ /* 0x000fea000383ffff */
.L_x_62:
[----:B------:R-:W-:-:S07]  /*84f0*/  MOV R0, UR5 ;  /* 0x0000000500007c02 */ /* 0x000fce0008000f00 */
.L_x_164:
[----:B-1----:R1:W2:Y:S02]  /*8500*/  SYNCS.PHASECHK.TRANS64.TRYWAIT P0, [R0+URZ], R3 ;  /* 0x00000003000075a7 */ /* 0x0022a400080011ff */
[----:B--2---:R-:W-:Y:S05]  /*8510*/  @!P0 NANOSLEEP.SYNCS 0x989680 ;  /* 0x009896800000895d */ /* 0x004fea0003900000 */
[----:B------:R-:W2:Y:S02]  /*8520*/  @!P0 SYNCS.PHASECHK.TRANS64 P0, [R0+URZ], R3 ;  /* 0x00000003000085a7 */ /* 0x000ea400080010ff */
[----:B--2---:R-:W-:Y:S05]  /*8530*/  @!P0 BRA `(.L_x_164) ;  /* 0xfffffffc00f08947 */ /* 0x004fea000383ffff */
[----:B------:R-:W-:Y:S05]  /*8540*/  BRA `(.L_x_165) ;  /* 0xffffffb400547947 */ /* 0x000fea000383ffff */
.L_x_63:
[----:B------:R-:W-:-:S07]  /*8550*/  MOV R0, UR5 ;  /* 0x0000000500007c02 */ /* 0x000fce0008000f00 */
.L_x_166:
[----:B-1----:R1:W2:Y:S02]  /*8560*/  SYNCS.PHASECHK.TRANS64.TRYWAIT P0, [R0+URZ], R3 ;  /* 0x00000003000075a7 */ /* 0x0022a400080011ff */
[----:B--2---:R-:W-:Y:S05]  /*8570*/  @!P0 NANOSLEEP.SYNCS 0x989680 ;  /* 0x009896800000895d */ /* 0x004fea0003900000 */
[----:B------:R-:W2:Y:S02]  /*8580*/  @!P0 SYNCS.PHASECHK.TRANS64 P0, [R0+URZ], R3 ;  /* 0x00000003000085a7 */ /* 0x000ea400080010ff */
[----:B--2---:R-:W-:Y:S05]  /*8590*/  @!P0 BRA `(.L_x_166) ;  /* 0xfffffffc00f08947 */ /* 0x004fea000383ffff */
[----:B------:R-:W-:Y:S05]  /*85a0*/  BRA `(.L_x_167) ;  /* 0xffffffb400607947 */ /* 0x000fea000383ffff */
.L_x_64:
[----:B------:R-:W-:-:S07]  /*85b0*/  MOV R0, UR5 ;  /* 0x0000000500007c02 */ /* 0x000fce0008000f00 */
.L_x_168:
[----:B-1----:R1:W2:Y:S02]  /*85c0*/  SYNCS.PHASECHK.TRANS64.TRYWAIT P0, [R0+URZ], R3 ;  /* 0x00000003000075a7 */ /* 0x0022a400080011ff */
[----:B--2---:R-:W-:Y:S05]  /*85d0*/  @!P0 NANOSLEEP.SYNCS 0x989680 ;  /* 0x009896800000895d */ /* 0x004fea0003900000 */
[----:B------:R-:W2:Y:S02]  /*85e0*/  @!P0 SYNCS.PHASECHK.TRANS64 P0, [R0+URZ], R3 ;  /* 0x00000003000085a7 */ /* 0x000ea400080010ff */
[----:B--2---:R-:W-:Y:S05]  /*85f0*/  @!P0 BRA `(.L_x_168) ;  /* 0xfffffffc00f08947 */ /* 0x004fea000383ffff */
[----:B------:R-:W-:Y:S05]  /*8600*/  BRA `(.L_x_169) ;  /* 0xffffffb4006c7947 */ /* 0x000fea000383ffff */
.L_x_65:
[----:B------:R-:W-:-:S07]  /*8610*/  MOV R0, UR5 ;  /* 0x0000000500007c02 */ /* 0x000fce0008000f00 */
.L_x_170:
[----:B-1----:R1:W2:Y:S02]  /*8620*/  SYNCS.PHASECHK.TRANS64.TRYWAIT P0, [R0+URZ], R3 ;  /* 0x00000003000075a7 */ /* 0x0022a400080011ff */
[----:B--2---:R-:W-:Y:S05]  /*8630*/  @!P0 NANOSLEEP.SYNCS 0x989680 ;  /* 0x009896800000895d */ /* 0x004fea0003900000 */
[----:B------:R-:W2:Y:S02]  /*8640*/  @!P0 SYNCS.PHASECHK.TRANS64 P0, [R0+URZ], R3 ;  /* 0x00000003000085a7 */ /* 0x000ea400080010ff */
[----:B--2---:R-:W-:Y:S05]  /*8650*/  @!P0 BRA `(.L_x_170) ;  /* 0xfffffffc00f08947 */ /* 0x004fea000383ffff */
[----:B------:R-:W-:Y:S05]  /*8660*/  BRA `(.L_x_171) ;  /* 0xffffffb400787947 */ /* 0x000fea000383ffff */
.L_x_66:
[----:B------:R-:W-:-:S07]  /*8670*/  MOV R0, UR5 ;  /* 0x0000000500007c02 */ /* 0x000fce0008000f00 */
.L_x_172:
[----:B-1----:R1:W2:Y:S02]  /*8680*/  SYNCS.PHASECHK.TRANS64.TRYWAIT P0, [R0+URZ], R3 ;  /* 0x00000003000075a7 */ /* 0x0022a400080011ff */
[----:B--2---:R-:W-:Y:S05]  /*8690*/  @!P0 NANOSLEEP.SYNCS 0x989680 ;  /* 0x009896800000895d */ /* 0x004fea0003900000 */
[----:B------:R-:W2:Y:S02]  /*86a0*/  @!P0 SYNCS.PHASECHK.TRANS64 P0, [R0+URZ], R3 ;  /* 0x00000003000085a7 */ /* 0x000ea400080010ff */
[----:B--2---:R-:W-:Y:S05]  /*86b0*/  @!P0 BRA `(.L_x_172) ;  /* 0xfffffffc00f08947 */ /* 0x004fea000383ffff */
[----:B------:R-:W-:Y:S05]  /*86c0*/  BRA `(.L_x_173) ;  /* 0xffffffb400847947 */ /* 0x000fea000383ffff */
.L_x_69:
[----:B------:R-:W-:-:S07]  /*86d0*/  MOV R4, UR4 ;  /* 0x0000000400047c02 */ /* 0x000fce0008000f00 */
.L_x_174:
[----:B--2---:R2:W3:Y:S02]  /*86e0*/  SYNCS.PHASECHK.TRANS64.TRYWAIT P1, [R4+URZ+0x1d8], R6 ;  /* 0x0001d806040075a7 */ /* 0x0044e400080211ff */
[----:B---3--:R-:W-:Y:S05]  /*86f0*/  @!P1 NANOSLEEP.SYNCS 0x989680 ;  /* 0x009896800000995d */ /* 0x008fea0003900000 */
[----:B------:R-:W3:Y:S02]  /*8700*/  @!P1 SYNCS.PHASECHK.TRANS64 P1, [R4+URZ+0x1d8], R6 ;  /* 0x0001d806040095a7 */ /* 0x000ee400080210ff */
[----:B---3--:R-:W-:Y:S05]  /*8710*/  @!P1 BRA `(.L_x_174) ;  /* 0xfffffffc00f09947 */ /* 0x008fea000383ffff */
[----:B------:R-:W-:Y:S05]  /*8720*/  BRA `(.L_x_175) ;  /* 0xffffffb400f07947 */ /* 0x000fea000383ffff */
.L_x_70:
[----:B--2---:R-:W-:-:S07]  /*8730*/  MOV R4, UR4 ;  /* 0x0000000400047c02 */ /* 0x004fce0008000f00 */
.L_x_176:
[----:B--2---:R2:W3:Y:S02]  /*8740*/  SYNCS.PHASECHK.TRANS64.TRYWAIT P1, [R4+URZ+0x1d0], R5 ;  /* 0x0001d005040075a7 */ /* 0x0044e400080211ff */
[----:B---3--:R-:W-:Y:S05]  /*8750*/  @!P1 NANOSLEEP.SYNCS 0x989680 ;  /* 0x009896800000995d */ /* 0x008fea0003900000 */
[----:B------:R-:W3:Y:S02]  /*8760*/  @!P1 SYNCS.PHASECHK.TRANS64 P1, [R4+URZ+0x1d0], R5 ;  /* 0x0001d005040095a7 */ /* 0x000ee400080210ff */
[----:B---3--:R-:W-:Y:S05]  /*8770*/  @!P1 BRA `(.L_x_176) ;  /* 0xfffffffc00f09947 */ /* 0x008fea000383ffff */
[----:B------:R-:W-:Y:S05]  /*8780*/  BRA `(.L_x_177) ;  /* 0xffffffb400f87947 */ /* 0x000fea000383ffff */
.L_x_78:
[----:B------:R-:W-:-:S07]  /*8790*/  MOV R0, UR18 ;  /* 0x0000001200007c02 */ /* 0x000fce0008000f00 */
.L_x_178:
[----:B-1----:R1:W2:Y:S02]  /*87a0*/  SYNCS.PHASECHK.TRANS64.TRYWAIT P0, [R0+URZ+0x1d0], R4 ;  /* 0x0001d004000075a7 */ /* 0x0022a400080011ff */
[----:B--2---:R-:W-:Y:S05]  /*87b0*/  @!P0 NANOSLEEP.SYNCS 0x989680 ;  /* 0x009896800000895d */ /* 0x004fea0003900000 */
[----:B------:R-:W2:Y:S02]  /*87c0*/  @!P0 SYNCS.PHASECHK.TRANS64 P0, [R0+URZ+0x1d0], R4 ;  /* 0x0001d004000085a7 */ /* 0x000ea400080010ff */
[----:B--2---:R-:W-:Y:S05]  /*87d0*/  @!P0 BRA `(.L_x_178) ;  /* 0xfffffffc00f08947 */ /* 0x004fea000383ffff */
[----:B------:R-:W-:Y:S05]  /*87e0*/  BRA `(.L_x_179) ;  /* 0xffffffbc007c7947 */ /* 0x000fea000383ffff */
.L_x_79:
[----:B------:R-:W-:-:S07]  /*87f0*/  MOV R4, UR23 ;  /* 0x0000001700047c02 */ /* 0x000fce0008000f00 */
.L_x_180:
[----:B-1----:R1:W2:Y:S02]  /*8800*/  SYNCS.PHASECHK.TRANS64.TRYWAIT P0, [R4+URZ+0x1f0], R0 ;  /* 0x0001f000040075a7 */ /* 0x0022a400080011ff */
[----:B--2---:R-:W-:Y:S05]  /*8810*/  @!P0 NANOSLEEP.SYNCS 0x989680 ;  /* 0x009896800000895d */ /* 0x004fea0003900000 */
[----:B------:R-:W2:Y:S02]  /*8820*/  @!P0 SYNCS.PHASECHK.TRANS64 P0, [R4+URZ+0x1f0], R0 ;  /* 0x0001f000040085a7 */ /* 0x000ea400080010ff */
[----:B--2---:R-:W-:Y:S05]  /*8830*/  @!P0 BRA `(.L_x_180) ;  /* 0xfffffffc00f08947 */ /* 0x004fea000383ffff */
[----:B------:R-:W-:Y:S05]  /*8840*/  BRA `(.L_x_181) ;  /* 0xffffffbc00987947 */ /* 0x000fea000383ffff */
.L_x_82:
[----:B-1----:R-:W-:Y:S07]  /*8850*/  MOV R0, UR16 ;  /* 0x0000001000007c02 */ /* 0x002fee0008000f00 */
.L_x_182:
[----:B-1----:R1:W2:Y:S02]  /*8860*/  SYNCS.PHASECHK.TRANS64.TRYWAIT P0, [R0+URZ], R5 ;  /* 0x00000005000075a7 */ /* 0x0022a400080011ff */
[----:B--2---:R-:W-:Y:S05]  /*8870*/  @!P0 NANOSLEEP.SYNCS 0x989680 ;  /* 0x009896800000895d */ /* 0x004fea0003900000 */
[----:B------:R-:W2:Y:S02]  /*8880*/  @!P0 SYNCS.PHASECHK.TRANS64 P0, [R0+URZ], R5 ;  /* 0x00000005000085a7 */ /* 0x000ea400080010ff */
[----:B--2---:R-:W-:Y:S05]  /*8890*/  @!P0 BRA `(.L_x_182) ;  /* 0xfffffffc00f08947 */ /* 0x004fea000383ffff */
[----:B------:R-:W-:Y:S05]  /*88a0*/  BRA `(.L_x_81) ;  /* 0xffffffbc00bc7947 */ /* 0x000fea000383ffff */
.L_x_85:
[----:B------:R-:W-:-:S07]  /*88b0*/  MOV R0, UR4 ;  /* 0x0000000400007c02 */ /* 0x000fce0008000f00 */
.L_x_183:
[----:B-1----:R1:W3:Y:S02]  /*88c0*/  SYNCS.PHASECHK.TRANS64.TRYWAIT P0, [R0+URZ], R3 ;  /* 0x00000003000075a7 */ /* 0x0022e400080011ff */
[----:B---3--:R-:W-:Y:S05]  /*88d0*/  @!P0 NANOSLEEP.SYNCS 0x989680 ;  /* 0x009896800000895d */ /* 0x008fea0003900000 */
[----:B------:R-:W3:Y:S02]  /*88e0*/  @!P0 SYNCS.PHASECHK.TRANS64 P0, [R0+URZ], R3 ;  /* 0x00000003000085a7 */ /* 0x000ee400080010ff */
[----:B---3--:R-:W-:Y:S05]  /*88f0*/  @!P0 BRA `(.L_x_183) ;  /* 0xfffffffc00f08947 */ /* 0x008fea000383ffff */
[----:B------:R-:W-:Y:S05]  /*8900*/  BRA `(.L_x_184) ;  /* 0xffffffc000887947 */ /* 0x000fea000383ffff */
.L_x_86:
[----:B------:R-:W-:-:S07]  /*8910*/  MOV R0, UR4 ;  /* 0x0000000400007c02 */ /* 0x000fce0008000f00 */
.L_x_185:
[----:B-1----:R1:W2:Y:S02]  /*8920*/  SYNCS.PHASECHK.TRANS64.TRYWAIT P0, [R0+URZ], R3 ;  /* 0x00000003000075a7 */ /* 0x0022a400080011ff */
[----:B--2---:R-:W-:Y:S05]  /*8930*/  @!P0 NANOSLEEP.SYNCS 0x989680 ;  /* 0x009896800000895d */ /* 0x004fea0003900000 */
[----:B------:R-:W2:Y:S02]  /*8940*/  @!P0 SYNCS.PHASECHK.TRANS64 P0, [R0+URZ], R3 ;  /* 0x00000003000085a7 */ /* 0x000ea400080010ff */
[----:B--2---:R-:W-:Y:S05]  /*8950*/  @!P0 BRA `(.L_x_185) ;  /* 0xfffffffc00f08947 */ /* 0x004fea000383ffff */
[----:B------:R-:W-:Y:S05]  /*8960*/  BRA `(.L_x_186) ;  /* 0xffffffc000947947 */ /* 0x000fea000383ffff */
.L_x_91:
[----:B------:R-:W-:Y:S07]  /*8970*/  MOV R0, UR28 ;  /* 0x0000001c00007c02 */ /* 0x000fee0008000f00 */
.L_x_187:
[----:B-1----:R1:W2:Y:S02]  /*8980*/  SYNCS.PHASECHK.TRANS64.TRYWAIT P0, [R0+URZ+0x1d0], R3 ;  /* 0x0001d003000075a7 */ /* 0x0022a400080011ff */
[----:B--2---:R-:W-:Y:S05]  /*8990*/  @!P0 NANOSLEEP.SYNCS 0x989680 ;  /* 0x009896800000895d */ /* 0x004fea0003900000 */
[----:B------:R-:W2:Y:S02]  /*89a0*/  @!P0 SYNCS.PHASECHK.TRANS64 P0, [R0+URZ+0x1d0], R3 ;  /* 0x0001d003000085a7 */ /* 0x000ea400080010ff */
[----:B--2---:R-:W-:Y:S05]  /*89b0*/  @!P0 BRA `(.L_x_187) ;  /* 0xfffffffc00f08947 */ /* 0x004fea000383ffff */
[----:B------:R-:W-:Y:S05]  /*89c0*/  BRA `(.L_x_188) ;  /* 0xffffffc400bc7947 */ /* 0x000fea000383ffff */
.L_x_94:
[----:B------:R-:W-:Y:S07]  /*89d0*/  MOV R0, UR28 ;  /* 0x0000001c00007c02 */ /* 0x000fee0008000f00 */
.L_x_189:
[----:B-1----:R1:W2:Y:S02]  /*89e0*/  SYNCS.PHASECHK.TRANS64.TRYWAIT P0, [R0+URZ+0x1c8], R8 ;  /* 0x0001c808000075a7 */ /* 0x0022a400080011ff */
[----:B--2---:R-:W-:Y:S05]  /*89f0*/  @!P0 NANOSLEEP.SYNCS 0x989680 ;  /* 0x009896800000895d */ /* 0x004fea0003900000 */
[----:B------:R-:W2:Y:S02]  /*8a00*/  @!P0 SYNCS.PHASECHK.TRANS64 P0, [R0+URZ+0x1c8], R8 ;  /* 0x0001c808000085a7 */ /* 0x000ea400080010ff */
[----:B--2---:R-:W-:Y:S05]  /*8a10*/  @!P0 BRA `(.L_x_189) ;  /* 0xfffffffc00f08947 */ /* 0x004fea000383ffff */
[----:B------:R-:W-:Y:S05]  /*8a20*/  BRA `(.L_x_93) ;  /* 0xffffffcc001c7947 */ /* 0x000fea000383ffff */
.L_x_97:
[----:B-1----:R-:W-:Y:S07]  /*8a30*/  MOV R0, UR28 ;  /* 0x0000001c00007c02 */ /* 0x002fee0008000f00 */
.L_x_190:
[----:B-1----:R1:W2:Y:S02]  /*8a40*/  SYNCS.PHASECHK.TRANS64.TRYWAIT P2, [R0+URZ+0x1b8], R3 ;  /* 0x0001b803000075a7 */ /* 0x0022a400080411ff */
[----:B--2---:R-:W-:Y:S05]  /*8a50*/  @!P2 NANOSLEEP.SYNCS 0x989680 ;  /* 0x009896800000a95d */ /* 0x004fea0003900000 */
[----:B------:R-:W2:Y:S02]  /*8a60*/  @!P2 SYNCS.PHASECHK.TRANS64 P2, [R0+URZ+0x1b8], R3 ;  /* 0x0001b8030000a5a7 */ /* 0x000ea400080410ff */
[----:B--2---:R-:W-:Y:S05]  /*8a70*/  @!P2 BRA `(.L_x_190) ;  /* 0xfffffffc00f0a947 */ /* 0x004fea000383ffff */
[----:B------:R-:W-:Y:S05]  /*8a80*/  BRA `(.L_x_191) ;  /* 0xffffffcc00787947 */ /* 0x000fea000383ffff */
.L_x_100:
[----:B------:R-:W-:Y:S07]  /*8a90*/  MOV R0, UR43 ;  /* 0x0000002b00007c02 */ /* 0x000fee0008000f00 */
.L_x_192:
[----:B-1----:R1:W2:Y:S02]  /*8aa0*/  SYNCS.PHASECHK.TRANS64.TRYWAIT P0, [R0+URZ+0x1d0], R2 ;  /* 0x0001d002000075a7 */ /* 0x0022a400080011ff */
[----:B--2---:R-:W-:Y:S05]  /*8ab0*/  @!P0 NANOSLEEP.SYNCS 0x989680 ;  /* 0x009896800000895d */ /* 0x004fea0003900000 */
[----:B------:R-:W2:Y:S02]  /*8ac0*/  @!P0 SYNCS.PHASECHK.TRANS64 P0, [R0+URZ+0x1d0], R2 ;  /* 0x0001d002000085a7 */ /* 0x000ea400080010ff */
[----:B--2---:R-:W-:Y:S05]  /*8ad0*/  @!P0 BRA `(.L_x_192) ;  /* 0xfffffffc00f08947 */ /* 0x004fea000383ffff */
[----:B------:R-:W-:Y:S05]  /*8ae0*/  BRA `(.L_x_193) ;  /* 0xffffffd4002c7947 */ /* 0x000fea000383ffff */
.L_x_111:
[----:B-1----:R-:W-:Y:S04]  /*8af0*/  MOV R3, UR43 ;  /* 0x0000002b00037c02 */ /* 0x002fe80008000f00 */
[----:B------:R1:W2:Y:S03]  /*8b00*/  SYNCS.PHASECHK.TRANS64.TRYWAIT P1, [R3+URZ+0x1b0], R4 ;  /* 0x0001b004030075a7 */ /* 0x0002a600080211ff */
[----:B--2---:R-:W-:Y:S05]  /*8b10*/  @!P1 NANOSLEEP.SYNCS 0x989680 ;  /* 0x009896800000995d */ /* 0x004fea0003900000 */
[----:B------:R-:W2:Y:S02]  /*8b20*/  @!P1 SYNCS.PHASECHK.TRANS64 P1, [R3+URZ+0x1b0], R4 ;  /* 0x0001b004030095a7 */ /* 0x000ea400080210ff */
[----:B--2---:R-:W-:Y:S05]  /*8b30*/  @!P1 BRA `(.L_x_111) ;  /* 0xfffffffc00ec9947 */ /* 0x004fea000383ffff */
[----:B------:R-:W-:Y:S05]  /*8b40*/  BRA `(.L_x_110) ;  /* 0xffffffe000747947 */ /* 0x000fea000383ffff */
.L_x_113:
[----:B-1----:R1:W2:Y:S02]  /*8b50*/  SYNCS.PHASECHK.TRANS64.TRYWAIT P1, [R22+URZ+0x1e0], R0 ;  /* 0x0001e000160075a7 */ /* 0x0022a400080211ff */
[----:B--2---:R-:W-:Y:S05]  /*8b60*/  @!P1 NANOSLEEP.SYNCS 0x989680 ;  /* 0x009896800000995d */ /* 0x004fea0003900000 */
[----:B------:R-:W2:Y:S02]  /*8b70*/  @!P1 SYNCS.PHASECHK.TRANS64 P1, [R22+URZ+0x1e0], R0 ;  /* 0x0001e000160095a7 */ /* 0x000ea400080210ff */
[----:B--2---:R-:W-:Y:S05]  /*8b80*/  @!P1 BRA `(.L_x_113) ;  /* 0xfffffffc00f09947 */ /* 0x004fea000383ffff */
[----:B------:R-:W-:Y:S05]  /*8b90*/  BRA `(.L_x_112) ;  /* 0xffffffe000b47947 */ /* 0x000fea000383ffff */
        .weak           $__internal_0_$__cuda_sm10x_tcgen05_guardrail_trap_col_being_dealloced_not_returned_by_alloc
        .type           $__internal_0_$__cuda_sm10x_tcgen05_guardrail_trap_col_being_dealloced_not_returned_by_alloc,@function
        .size           $__internal_0_$__cuda_sm10x_tcgen05_guardrail_trap_col_being_dealloced_not_returned_by_alloc,($__internal_1_$__cuda_sm10x_tcgen05_guardrail_trap_phase_invalid_during_alloc - $__internal_0_$__cuda_sm10x_tcgen05_guardrail_trap_col_being_dealloced_not_returned_by_alloc)
$__internal_0_$__cuda_sm10x_tcgen05_guardrail_trap_col_being_dealloced_not_returned_by_alloc:
[----:B------:R-:W-:Y:S05]  /*8ba0*/  BPT.TRAP 0x1 ;  /* 0x000000040000795c */ /* 0x000fea0000300000 */
[----:B------:R-:W-:-:S04]  /*8bb0*/  HFMA2 R3, -RZ, RZ, 0, 0 ;  /* 0x00000000ff037431 */ /* 0x000fc800000001ff */
[----:B------:R-:W-:Y:S05]  /*8bc0*/  RET.REL.NODEC R2 `(_ZN7cutlass13device_kernelINS_4conv6kernel13ConvUniversalINS1_16ConvProblemShapeILNS1_8OperatorE0ELi3EEENS1_10collective14CollectiveConvINS1_47MainloopSm100TmaUmmaWarpSpecializedImplicitGemmILS5_0ELi27ELi3ELi1ELi2EN4cute5tupleIJNSA_1CILi2EEENSC_ILi1EEESE_EEEEENSB_IJNSC_ILi64EEESH_NSB_IJSH_EEEEEENS_12float_e4m3_tESK_NSA_8TiledMMAINSA_8MMA_AtomIJNSA_10MMA_TraitsINSA_19SM100_MMA_F8F6F4_SSEJSK_SK_fSH_SH_NSA_17integral_constantINSA_4UMMA5MajorELSR_0EEESS_NSP_INSQ_7ScaleInELST_0EEESU_EEEEEENSA_6LayoutINSB_IJSE_SE_SE_EEENSB_IJNSC_ILi0EEESZ_SZ_EEEEENSB_IJNSA_10UnderscoreES12_S12_EEEEENS7_6detail27Sm100ImplicitGemmTileTraitsINSA_20SM90_TMA_LOAD_IM2COLENSA_14ComposedLayoutINSA_7SwizzleILi2ELi4ELi3EEENSA_18smem_ptr_flag_bitsILi8EEENSX_INSB_IJNSC_ILi8EEESH_EEENSB_IJSH_SE_EEEEEEEvEENS16_INSA_23SM90_TMA_LOAD_MULTICASTES1H_vEEEENS_8epilogue10collective18CollectiveEpilogueINS1M_23Sm100TmaWarpSpecializedILi1ELi1ELi32ELb0ELb0EEEJSJ_NSB_IJNSX_ISH_SE_EES1R_EEESK_NSB_IJNSB_IJllllEEESE_SZ_EEESK_S1U_NS1M_6fusion15FusionCallbacksIS1Q_NS1V_17LinearCombinationISK_fSK_fLNS_15FloatRoundStyleE2EEESJ_S1S_JEEENSA_5SM1004TMEM4LOAD26SM100_TMEM_LOAD_16dp32b32xES17_S1H_NSA_39AutoVectorizingCopyWithAssumedAlignmentILi128EEENSA_21SM90_TMA_STORE_IM2COLES1H_S26_S26_EEEvvEEEEvNT_6ParamsE) ;  /* 0xffffff74020c7950 */ /* 0x000fea0003c3ffff */
        .weak           $__internal_1_$__cuda_sm10x_tcgen05_guardrail_trap_phase_invalid_during_alloc
        .type           $__internal_1_$__cuda_sm10x_tcgen05_guardrail_trap_phase_invalid_during_alloc,@function
        .size           $__internal_1_$__cuda_sm10x_tcgen05_guardrail_trap_phase_invalid_during_alloc,($__internal_2_$__cuda_sm10x_tcgen05_guardrail_trap_unallocated_columns_being_dealloced - $__internal_1_$__cuda_sm10x_tcgen05_guardrail_trap_phase_invalid_during_alloc)
$__internal_1_$__cuda_sm10x_tcgen05_guardrail_trap_phase_invalid_during_alloc:
[----:B------:R-:W-:Y:S05]  /*8bd0*/  BPT.TRAP 0x1 ;  /* 0x000000040000795c */ /* 0x000fea0000300000 */
[----:B------:R-:W-:-:S04]  /*8be0*/  MOV R3, 0x0 ;  /* 0x0000000000037802 */ /* 0x000fc80000000f00 */
[----:B------:R-:W-:Y:S05]  /*8bf0*/  RET.REL.NODEC R2 `(_ZN7cutlass13device_kernelINS_4conv6kernel13ConvUniversalINS1_16ConvProblemShapeILNS1_8OperatorE0ELi3EEENS1_10collective14CollectiveConvINS1_47MainloopSm100TmaUmmaWarpSpecializedImplicitGemmILS5_0ELi27ELi3ELi1ELi2EN4cute5tupleIJNSA_1CILi2EEENSC_ILi1EEESE_EEEEENSB_IJNSC_ILi64EEESH_NSB_IJSH_EEEEEENS_12float_e4m3_tESK_NSA_8TiledMMAINSA_8MMA_AtomIJNSA_10MMA_TraitsINSA_19SM100_MMA_F8F6F4_SSEJSK_SK_fSH_SH_NSA_17integral_constantINSA_4UMMA5MajorELSR_0EEESS_NSP_INSQ_7ScaleInELST_0EEESU_EEEEEENSA_6LayoutINSB_IJSE_SE_SE_EEENSB_IJNSC_ILi0EEESZ_SZ_EEEEENSB_IJNSA_10UnderscoreES12_S12_EEEEENS7_6detail27Sm100ImplicitGemmTileTraitsINSA_20SM90_TMA_LOAD_IM2COLENSA_14ComposedLayoutINSA_7SwizzleILi2ELi4ELi3EEENSA_18smem_ptr_flag_bitsILi8EEENSX_INSB_IJNSC_ILi8EEESH_EEENSB_IJSH_SE_EEEEEEEvEENS16_INSA_23SM90_TMA_LOAD_MULTICASTES1H_vEEEENS_8epilogue10collective18CollectiveEpilogueINS1M_23Sm100TmaWarpSpecializedILi1ELi1ELi32ELb0ELb0EEEJSJ_NSB_IJNSX_ISH_SE_EES1R_EEESK_NSB_IJNSB_IJllllEEESE_SZ_EEESK_S1U_NS1M_6fusion15FusionCallbacksIS1Q_NS1V_17LinearCombinationISK_fSK_fLNS_15FloatRoundStyleE2EEESJ_S1S_JEEENSA_5SM1004TMEM4LOAD26SM100_TMEM_LOAD_16dp32b32xES17_S1H_NSA_39AutoVectorizingCopyWithAssumedAlignmentILi128EEENSA_21SM90_TMA_STORE_IM2COLES1H_S26_S26_EEEvvEEEEvNT_6ParamsE) ;  /* 0xffffff7402007950 */ /* 0x000fea0003c3ffff */
        .weak           $__internal_2_$__cuda_sm10x_tcgen05_guardrail_trap_unallocated_columns_being_dealloced
        .type           $__internal_2_$__cuda_sm10x_tcgen05_guardrail_trap_unallocated_columns_being_dealloced,@function
        .size           $__internal_2_$__cuda_sm10x_tcgen05_guardrail_trap_unallocated_columns_being_dealloced,(.L_x_195 - $__internal_2_$__cuda_sm10x_tcgen05_guardrail_trap_unallocated_columns_being_dealloced)
$__internal_2_$__cuda_sm10x_tcgen05_guardrail_trap_unallocated_columns_being_dealloced:
[----:B------:R-:W-:Y:S05]  /*8c00*/  BPT.TRAP 0x1 ;  /* 0x000000040000795c */ /* 0x000fea0000300000 */
[----:B------:R-:W-:-:S04]  /*8c10*/  HFMA2 R3, -RZ, RZ, 0, 0 ;  /* 0x00000000ff037431 */ /* 0x000fc800000001ff */
[----:B------:R-:W-:Y:S05]  /*8c20*/  RET.REL.NODEC R2 `(_ZN7cutlass13device_kernelINS_4conv6kernel13ConvUniversalINS1_16ConvProblemShapeILNS1_8OperatorE0ELi3EEENS1_10collective14CollectiveConvINS1_47MainloopSm100TmaUmmaWarpSpecializedImplicitGemmILS5_0ELi27ELi3ELi1ELi2EN4cute5tupleIJNSA_1CILi2EEENSC_ILi1EEESE_EEEEENSB_IJNSC_ILi64EEESH_NSB_IJSH_EEEEEENS_12float_e4m3_tESK_NSA_8TiledMMAINSA_8MMA_AtomIJNSA_10MMA_TraitsINSA_19SM100_MMA_F8F6F4_SSEJSK_SK_fSH_SH_NSA_17integral_constantINSA_4UMMA5MajorELSR_0EEESS_NSP_INSQ_7ScaleInELST_0EEESU_EEEEEENSA_6LayoutINSB_IJSE_SE_SE_EEENSB_IJNSC_ILi0EEESZ_SZ_EEEEENSB_IJNSA_10UnderscoreES12_S12_EEEEENS7_6detail27Sm100ImplicitGemmTileTraitsINSA_20SM90_TMA_LOAD_IM2COLENSA_14ComposedLayoutINSA_7SwizzleILi2ELi4ELi3EEENSA_18smem_ptr_flag_bitsILi8EEENSX_INSB_IJNSC_ILi8EEESH_EEENSB_IJSH_SE_EEEEEEEvEENS16_INSA_23SM90_TMA_LOAD_MULTICASTES1H_vEEEENS_8epilogue10collective18CollectiveEpilogueINS1M_23Sm100TmaWarpSpecializedILi1ELi1ELi32ELb0ELb0EEEJSJ_NSB_IJNSX_ISH_SE_EES1R_EEESK_NSB_IJNSB_IJllllEEESE_SZ_EEESK_S1U_NS1M_6fusion15FusionCallbacksIS1Q_NS1V_17LinearCombinationISK_fSK_fLNS_15FloatRoundStyleE2EEESJ_S1S_JEEENSA_5SM1004TMEM4LOAD26SM100_TMEM_LOAD_16dp32b32xES17_S1H_NSA_39AutoVectorizingCopyWithAssumedAlignmentILi128EEENSA_21SM90_TMA_STORE_IM2COLES1H_S26_S26_EEEvvEEEEvNT_6ParamsE) ;  /* 0xffffff7002f47950 */ /* 0x000fea0003c3ffff */
.L_x_194:
[----:B------:R-:W-:-:S00]  /*8c30*/  BRA `(.L_x_194) ;  /* 0xfffffffc00fc7947 */ /* 0x000fc0000383ffff */
[----:B------:R-:W-:-:S00]  /*8c40*/  NOP ;  /* 0x0000000000007918 */ /* 0x000fc00000000000 */
        /* <DEDUP_REMOVED lines=11> */
.L_x_195:


//--------------------- .nv.global.init           --------------------------
	.section	.nv.global.init,"aw",@progbits
.nv.global.init:
	.type		$str$29,@object
	.size		$str$29,($str$30 - $str$29)
$str$29:
        /*0000*/ 	.byte	0x28, 0x61, 0x64, 0x64, 0x72, 0x65, 0x73, 0x73, 0x20, 0x26, 0x20, 0x6d, 0x61, 0x73, 0x6b, 0x29
        /*0010*/ 	.byte	0x20, 0x3d, 0x3d, 0x20, 0x30, 0x00
	.type		$str$30,@object
	.size		$str$30,($str$28 - $str$30)
$str$30:
        /*0016*/ 	.byte	0x2f, 0x74, 0x6d, 0x70, 0x2f, 0x63, 0x75, 0x74, 0x6c, 0x61, 0x73, 0x73, 0x5f, 0x73, 0x77, 0x65
        /*0026*/ 	.byte	0x65, 0x70, 0x5f, 0x73, 0x72, 0x63, 0x2f, 0x69, 0x6e, 0x63, 0x6c, 0x75, 0x64, 0x65, 0x2f, 0x63
        /*0036*/ 	.byte	0x75, 0x74, 0x65, 0x2f, 0x70, 0x6f, 0x69, 0x6e, 0x74, 0x65, 0x72, 0x5f, 0x66, 0x6c, 0x61, 0x67
        /*0046*/ 	.byte	0x67, 0x65, 0x64, 0x2e, 0x68, 0x70, 0x70, 0x00
	.type		$str$28,@object
	.size		$str$28,($str$27 - $str$28)
$str$28:
        /*004e*/ 	.byte	0x2f, 0x74, 0x6d, 0x70, 0x2f, 0x63, 0x75, 0x74, 0x6c, 0x61, 0x73, 0x73, 0x5f, 0x73, 0x77, 0x65
        /*005e*/ 	.byte	0x65, 0x70, 0x5f, 0x73, 0x72, 0x63, 0x2f, 0x69, 0x6e, 0x63, 0x6c, 0x75, 0x64, 0x65, 0x2f, 0x63
        /*006e*/ 	.byte	0x75, 0x74, 0x65, 0x2f, 0x61, 0x74, 0x6f, 0x6d, 0x2f, 0x63, 0x6f, 0x70, 0x79, 0x5f, 0x74, 0x72
        /*007e*/ 	.byte	0x61, 0x69, 0x74, 0x73, 0x5f, 0x73, 0x6d, 0x31, 0x30, 0x30, 0x2e, 0x68, 0x70, 0x70, 0x00
	.type		$str$27,@object
	.size		$str$27,(__unnamed_1 - $str$27)
$str$27:
        /*008d*/ 	.byte	0x28, 0x28, 0x75, 0x69, 0x6e, 0x74, 0x33, 0x32, 0x5f, 0x74, 0x28, 0x74, 0x68, 0x72, 0x65, 0x61
        /*009d*/ 	.byte	0x64, 0x49, 0x64, 0x78, 0x2e, 0x78, 0x29, 0x20, 0x2f, 0x20, 0x33, 0x32, 0x29, 0x20, 0x25, 0x20
        /*00ad*/ 	.byte	0x34, 0x29, 0x20, 0x3d, 0x3d, 0x20, 0x28, 0x28, 0x28, 0x74, 0x6d, 0x65, 0x6d, 0x5f, 0x61, 0x64
        /*00bd*/ 	.byte	0x64, 0x72, 0x20, 0x3e, 0x3e, 0x20, 0x31, 0x36, 0x29, 0x20, 0x2f, 0x20, 0x33, 0x32, 0x29, 0x20
        /*00cd*/ 	.byte	0x25, 0x20, 0x34, 0x29, 0x00
	.type		__unnamed_1,@object
	.size		__unnamed_1,(__unnamed_2 - __unnamed_1)
__unnamed_1:
        /*00d2*/ 	.byte	0x61, 0x75, 0x74, 0x6f, 0x20, 0x63, 0x75, 0x74, 0x65, 0x3a, 0x3a, 0x61, 0x73, 0x5f, 0x70, 0x6f
        /* <DEDUP_REMOVED lines=24> */
        /*0262*/ 	.byte	0x3c, 0x34, 0x30, 0x39, 0x36, 0x3e, 0x3e, 0x3e, 0x3e, 0x5d, 0x00
	.type		__unnamed_2,@object
	.size		__unnamed_2,(.L_2 - __unnamed_2)
__unnamed_2:
        /* <DEDUP_REMOVED lines=40> */
        /*04ed*/ 	.byte	0x74, 0x65, 0x3a, 0x3a, 0x43, 0x3c, 0x30, 0x3e, 0x3e, 0x3e, 0x3e, 0x5d, 0x00
.L_2:


//--------------------- .nv.shared._ZN7cutlass13device_kernelINS_4conv6kernel13ConvUniversalINS1_16ConvProblemShapeILNS1_8OperatorE0ELi3EEENS1_10collective14CollectiveConvINS1_47MainloopSm100TmaUmmaWarpSpecializedImplicitGemmILS5_0ELi27ELi3ELi1ELi2EN4cute5tupleIJNSA_1CILi2EEENSC_ILi1EEESE_EEEEENSB_IJNSC_ILi64EEESH_NSB_IJSH_EEEEEENS_12float_e4m3_tESK_NSA_8TiledMMAINSA_8MMA_AtomIJNSA_10MMA_TraitsINSA_19SM100_MMA_F8F6F4_SSEJSK_SK_fSH_SH_NSA_17integral_constantINSA_4UMMA5MajorELSR_0EEESS_NSP_INSQ_7ScaleInELST_0EEESU_EEEEEENSA_6LayoutINSB_IJSE_SE_SE_EEENSB_IJNSC_ILi0EEESZ_SZ_EEEEENSB_IJNSA_10UnderscoreES12_S12_EEEEENS7_6detail27Sm100ImplicitGemmTileTraitsINSA_20SM90_TMA_LOAD_IM2COLENSA_14ComposedLayoutINSA_7SwizzleILi2ELi4ELi3EEENSA_18smem_ptr_flag_bitsILi8EEENSX_INSB_IJNSC_ILi8EEESH_EEENSB_IJSH_SE_EEEEEEEvEENS16_INSA_23SM90_TMA_LOAD_MULTICASTES1H_vEEEENS_8epilogue10collective18CollectiveEpilogueINS1M_23Sm100TmaWarpSpecializedILi1ELi1ELi32ELb0ELb0EEEJSJ_NSB_IJNSX_ISH_SE_EES1R_EEESK_NSB_IJNSB_IJllllEEESE_SZ_EEESK_S1U_NS1M_6fusion15FusionCallbacksIS1Q_NS1V_17LinearCombinationISK_fSK_fLNS_15FloatRoundStyleE2EEESJ_S1S_JEEENSA_5SM1004TMEM4LOAD26SM100_TMEM_LOAD_16dp32b32xES17_S1H_NSA_39AutoVectorizingCopyWithAssumedAlignmentILi128EEENSA_21SM90_TMA_STORE_IM2COLES1H_S26_S26_EEEvvEEEEvNT_6ParamsE --------------------------
	.section	.nv.shared._ZN7cutlass13device_kernelINS_4conv6kernel13ConvUniversalINS1_16ConvProblemShapeILNS1_8OperatorE0ELi3EEENS1_10collective14CollectiveConvINS1_47MainloopSm100TmaUmmaWarpSpecializedImplicitGemmILS5_0ELi27ELi3ELi1ELi2EN4cute5tupleIJNSA_1CILi2EEENSC_ILi1EEESE_EEEEENSB_IJNSC_ILi64EEESH_NSB_IJSH_EEEEEENS_12float_e4m3_tESK_NSA_8TiledMMAINSA_8MMA_AtomIJNSA_10MMA_TraitsINSA_19SM100_MMA_F8F6F4_SSEJSK_SK_fSH_SH_NSA_17integral_constantINSA_4UMMA5MajorELSR_0EEESS_NSP_INSQ_7ScaleInELST_0EEESU_EEEEEENSA_6LayoutINSB_IJSE_SE_SE_EEENSB_IJNSC_ILi0EEESZ_SZ_EEEEENSB_IJNSA_10UnderscoreES12_S12_EEEEENS7_6detail27Sm100ImplicitGemmTileTraitsINSA_20SM90_TMA_LOAD_IM2COLENSA_14ComposedLayoutINSA_7SwizzleILi2ELi4ELi3EEENSA_18smem_ptr_flag_bitsILi8EEENSX_INSB_IJNSC_ILi8EEESH_EEENSB_IJSH_SE_EEEEEEEvEENS16_INSA_23SM90_TMA_LOAD_MULTICASTES1H_vEEEENS_8epilogue10collective18CollectiveEpilogueINS1M_23Sm100TmaWarpSpecializedILi1ELi1ELi32ELb0ELb0EEEJSJ_NSB_IJNSX_ISH_SE_EES1R_EEESK_NSB_IJNSB_IJllllEEESE_SZ_EEESK_S1U_NS1M_6fusion15FusionCallbacksIS1Q_NS1V_17LinearCombinationISK_fSK_fLNS_15FloatRoundStyleE2EEESJ_S1S_JEEENSA_5SM1004TMEM4LOAD26SM100_TMEM_LOAD_16dp32b32xES17_S1H_NSA_39AutoVectorizingCopyWithAssumedAlignmentILi128EEENSA_21SM90_TMA_STORE_IM2COLES1H_S26_S26_EEEvvEEEEvNT_6ParamsE,"aw",@nobits
	.sectionflags	@""
	.align	16
	.zero		1024


//--------------------- .nv.shared.reserved.0     --------------------------
	.section	.nv.shared.reserved.0,"aw",@nobits
	.weak		__nv_reservedSMEM_offset_0_alias
	.size		__nv_reservedSMEM_offset_0_alias, 0, 64
	.other		__nv_reservedSMEM_offset_0_alias,@"STO_CUDA_RESERVED_SHARED STV_DEFAULT"
__nv_reservedSMEM_offset_0_alias:
	.zero		0
.nv.shared.reserved.0:
	.zero		64
	.weak		__nv_reservedSMEM_tcgen05_partition
	.type		__nv_reservedSMEM_tcgen05_partition,@object
	.size		__nv_reservedSMEM_tcgen05_partition,(.L_0 - __nv_reservedSMEM_tcgen05_partition)
__nv_reservedSMEM_tcgen05_partition:
	.zero		32
.L_0:


//--------------------- .nv.global                --------------------------
	.section	.nv.global,"aw",@nobits
.nv.global:
	.type		_ZN39_INTERNAL_c76f7db3_4_k_cu_e1d3d88f_33554cute1_E,@object
	.size		_ZN39_INTERNAL_c76f7db3_4_k_cu_e1d3d88f_33554cute1_E,(_ZN39_INTERNAL_c76f7db3_4_k_cu_e1d3d88f_33554cuda3std3__45__cpo6cbeginE - _ZN39_INTERNAL_c76f7db3_4_k_cu_e1d3d88f_33554cute1_E)
_ZN39_INTERNAL_c76f7db3_4_k_cu_e1d3d88f_33554cute1_E:
	.zero		1
	.type		_ZN39_INTERNAL_c76f7db3_4_k_cu_e1d3d88f_33554cuda3std3__45__cpo6cbeginE,@object
	.size		_ZN39_INTERNAL_c76f7db3_4_k_cu_e1d3d88f_33554cuda3std3__45__cpo6cbeginE,(_ZN39_INTERNAL_c76f7db3_4_k_cu_e1d3d88f_33554cuda3std3__48in_placeE - _ZN39_INTERNAL_c76f7db3_4_k_cu_e1d3d88f_33554cuda3std3__45__cpo6cbeginE)
_ZN39_INTERNAL_c76f7db3_4_k_cu_e1d3d88f_33554cuda3std3__45__cpo6cbeginE:
	.zero		1
	.type		_ZN39_INTERNAL_c76f7db3_4_k_cu_e1d3d88f_33554cuda3std3__48in_placeE,@object
	.size		_ZN39_INTERNAL_c76f7db3_4_k_cu_e1d3d88f_33554cuda3std3__48in_placeE,(_ZN39_INTERNAL_c76f7db3_4_k_cu_e1d3d88f_33554cuda3std6ranges3__45__cpo9iter_moveE - _ZN39_INTERNAL_c76f7db3_4_k_cu_e1d3d88f_33554cuda3std3__48in_placeE)
_ZN39_INTERNAL_c76f7db3_4_k_cu_e1d3d88f_33554cuda3std3__48in_placeE:
	.zero		1
	.type		_ZN39_INTERNAL_c76f7db3_4_k_cu_e1d3d88f_33554cuda3std6ranges3__45__cpo9iter_moveE,@object
	.size		_ZN39_INTERNAL_c76f7db3_4_k_cu_e1d3d88f_33554cuda3std6ranges3__45__cpo9iter_moveE,(_ZN39_INTERNAL_c76f7db3_4_k_cu_e1d3d88f_33554cuda3std3__45__cpo5beginE - _ZN39_INTERNAL_c76f7db3_4_k_cu_e1d3d88f_33554cuda3std6ranges3__45__cpo9iter_moveE)
_ZN39_INTERNAL_c76f7db3_4_k_cu_e1d3d88f_33554cuda3std6ranges3__45__cpo9iter_moveE:
	.zero		1
	.type		_ZN39_INTERNAL_c76f7db3_4_k_cu_e1d3d88f_33554cuda3std3__45__cpo5beginE,@object
	.size		_ZN39_INTERNAL_c76f7db3_4_k_cu_e1d3d88f_33554cuda3std3__45__cpo5beginE,(_ZN39_INTERNAL_c76f7db3_4_k_cu_e1d3d88f_33554cuda3std3__441_GLOBAL__N__c76f7db3_4_k_cu_e1d3d88f_33556ignoreE - _ZN39_INTERNAL_c76f7db3_4_k_cu_e1d3d88f_33554cuda3std3__45__cpo5beginE)
_ZN39_INTERNAL_c76f7db3_4_k_cu_e1d3d88f_33554cuda3std3__45__cpo5beginE:
	.zero		1
	.type		_ZN39_INTERNAL_c76f7db3_4_k_cu_e1d3d88f_33554cuda3std3__441_GLOBAL__N__c76f7db3_4_k_cu_e1d3d88f_33556ignoreE,@object
	.size		_ZN39_INTERNAL_c76f7db3_4_k_cu_e1d3d88f_33554cuda3std3__441_GLOBAL__N__c76f7db3_4_k_cu_e1d3d88f_33556ignoreE,(_ZN39_INTERNAL_c76f7db3_4_k_cu_e1d3d88f_33554cute7productE - _ZN39_INTERNAL_c76f7db3_4_k_cu_e1d3d88f_33554cuda3std3__441_GLOBAL__N__c76f7db3_4_k_cu_e1d3d88f_33556ignoreE)
_ZN39_INTERNAL_c76f7db3_4_k_cu_e1d3d88f_33554cuda3std3__441_GLOBAL__N__c76f7db3_4_k_cu_e1d3d88f_33556ignoreE:
	.zero		1
	.type		_ZN39_INTERNAL_c76f7db3_4_k_cu_e1d3d88f_33554cute7productE,@object
	.size		_ZN39_INTERNAL_c76f7db3_4_k_cu_e1d3d88f_33554cute7productE,(_ZN39_INTERNAL_c76f7db3_4_k_cu_e1d3d88f_33554cuda3std3__45__cpo3endE - _ZN39_INTERNAL_c76f7db3_4_k_cu_e1d3d88f_33554cute7productE)
_ZN39_INTERNAL_c76f7db3_4_k_cu_e1d3d88f_33554cute7productE:
	.zero		1
	.type		_ZN39_INTERNAL_c76f7db3_4_k_cu_e1d3d88f_33554cuda3std3__45__cpo3endE,@object
	.size		_ZN39_INTERNAL_c76f7db3_4_k_cu_e1d3d88f_33554cuda3std3__45__cpo3endE,(_ZN39_INTERNAL_c76f7db3_4_k_cu_e1d3d88f_33554cuda3std3__419piecewise_constructE - _ZN39_INTERNAL_c76f7db3_4_k_cu_e1d3d88f_33554cuda3std3__45__cpo3endE)
_ZN39_INTERNAL_c76f7db3_4_k_cu_e1d3d88f_33554cuda3std3__45__cpo3endE:
	.zero		1
	.type		_ZN39_INTERNAL_c76f7db3_4_k_cu_e1d3d88f_33554cuda3std3__419piecewise_constructE,@object
	.size		_ZN39_INTERNAL_c76f7db3_4_k_cu_e1d3d88f_33554cuda3std3__419piecewise_constructE,(_ZN39_INTERNAL_c76f7db3_4_k_cu_e1d3d88f_33554cuda3std3__45__cpo4cendE - _ZN39_INTERNAL_c76f7db3_4_k_cu_e1d3d88f_33554cuda3std3__419piecewise_constructE)
_ZN39_INTERNAL_c76f7db3_4_k_cu_e1d3d88f_33554cuda3std3__419piecewise_constructE:
	.zero		1
	.type		_ZN39_INTERNAL_c76f7db3_4_k_cu_e1d3d88f_33554cuda3std3__45__cpo4cendE,@object
	.size		_ZN39_INTERNAL_c76f7db3_4_k_cu_e1d3d88f_33554cuda3std3__45__cpo4cendE,(_ZN39_INTERNAL_c76f7db3_4_k_cu_e1d3d88f_33554cuda3std6ranges3__45__cpo4swapE - _ZN39_INTERNAL_c76f7db3_4_k_cu_e1d3d88f_33554cuda3std3__45__cpo4cendE)
_ZN39_INTERNAL_c76f7db3_4_k_cu_e1d3d88f_33554cuda3std3__45__cpo4cendE:
	.zero		1
	.type		_ZN39_INTERNAL_c76f7db3_4_k_cu_e1d3d88f_33554cuda3std6ranges3__45__cpo4swapE,@object
	.size		_ZN39_INTERNAL_c76f7db3_4_k_cu_e1d3d88f_33554cuda3std6ranges3__45__cpo4swapE,(.L_10 - _ZN39_INTERNAL_c76f7db3_4_k_cu_e1d3d88f_33554cuda3std6ranges3__45__cpo4swapE)
_ZN39_INTERNAL_c76f7db3_4_k_cu_e1d3d88f_33554cuda3std6ranges3__45__cpo4swapE:
	.zero		1
.L_10:


//--------------------- .nv.constant0._ZN7cutlass13device_kernelINS_4conv6kernel13ConvUniversalINS1_16ConvProblemShapeILNS1_8OperatorE0ELi3EEENS1_10collective14CollectiveConvINS1_47MainloopSm100TmaUmmaWarpSpecializedImplicitGemmILS5_0ELi27ELi3ELi1ELi2EN4cute5tupleIJNSA_1CILi2EEENSC_ILi1EEESE_EEEEENSB_IJNSC_ILi64EEESH_NSB_IJSH_EEEEEENS_12float_e4m3_tESK_NSA_8TiledMMAINSA_8MMA_AtomIJNSA_10MMA_TraitsINSA_19SM100_MMA_F8F6F4_SSEJSK_SK_fSH_SH_NSA_17integral_constantINSA_4UMMA5MajorELSR_0EEESS_NSP_INSQ_7ScaleInELST_0EEESU_EEEEEENSA_6LayoutINSB_IJSE_SE_SE_EEENSB_IJNSC_ILi0EEESZ_SZ_EEEEENSB_IJNSA_10UnderscoreES12_S12_EEEEENS7_6detail27Sm100ImplicitGemmTileTraitsINSA_20SM90_TMA_LOAD_IM2COLENSA_14ComposedLayoutINSA_7SwizzleILi2ELi4ELi3EEENSA_18smem_ptr_flag_bitsILi8EEENSX_INSB_IJNSC_ILi8EEESH_EEENSB_IJSH_SE_EEEEEEEvEENS16_INSA_23SM90_TMA_LOAD_MULTICASTES1H_vEEEENS_8epilogue10collective18CollectiveEpilogueINS1M_23Sm100TmaWarpSpecializedILi1ELi1ELi32ELb0ELb0EEEJSJ_NSB_IJNSX_ISH_SE_EES1R_EEESK_NSB_IJNSB_IJllllEEESE_SZ_EEESK_S1U_NS1M_6fusion15FusionCallbacksIS1Q_NS1V_17LinearCombinationISK_fSK_fLNS_15FloatRoundStyleE2EEESJ_S1S_JEEENSA_5SM1004TMEM4LOAD26SM100_TMEM_LOAD_16dp32b32xES17_S1H_NSA_39AutoVectorizingCopyWithAssumedAlignmentILi128EEENSA_21SM90_TMA_STORE_IM2COLES1H_S26_S26_EEEvvEEEEvNT_6ParamsE --------------------------
	.section	.nv.constant0._ZN7cutlass13device_kernelINS_4conv6kernel13ConvUniversalINS1_16ConvProblemShapeILNS1_8OperatorE0ELi3EEENS1_10collective14CollectiveConvINS1_47MainloopSm100TmaUmmaWarpSpecializedImplicitGemmILS5_0ELi27ELi3ELi1ELi2EN4cute5tupleIJNSA_1CILi2EEENSC_ILi1EEESE_EEEEENSB_IJNSC_ILi64EEESH_NSB_IJSH_EEEEEENS_12float_e4m3_tESK_NSA_8TiledMMAINSA_8MMA_AtomIJNSA_10MMA_TraitsINSA_19SM100_MMA_F8F6F4_SSEJSK_SK_fSH_SH_NSA_17integral_constantINSA_4UMMA5MajorELSR_0EEESS_NSP_INSQ_7ScaleInELST_0EEESU_EEEEEENSA_6LayoutINSB_IJSE_SE_SE_EEENSB_IJNSC_ILi0EEESZ_SZ_EEEEENSB_IJNSA_10UnderscoreES12_S12_EEEEENS7_6detail27Sm100ImplicitGemmTileTraitsINSA_20SM90_TMA_LOAD_IM2COLENSA_14ComposedLayoutINSA_7SwizzleILi2ELi4ELi3EEENSA_18smem_ptr_flag_bitsILi8EEENSX_INSB_IJNSC_ILi8EEESH_EEENSB_IJSH_SE_EEEEEEEvEENS16_INSA_23SM90_TMA_LOAD_MULTICASTES1H_vEEEENS_8epilogue10collective18CollectiveEpilogueINS1M_23Sm100TmaWarpSpecializedILi1ELi1ELi32ELb0ELb0EEEJSJ_NSB_IJNSX_ISH_SE_EES1R_EEESK_NSB_IJNSB_IJllllEEESE_SZ_EEESK_S1U_NS1M_6fusion15FusionCallbacksIS1Q_NS1V_17LinearCombinationISK_fSK_fLNS_15FloatRoundStyleE2EEESJ_S1S_JEEENSA_5SM1004TMEM4LOAD26SM100_TMEM_LOAD_16dp32b32xES17_S1H_NSA_39AutoVectorizingCopyWithAssumedAlignmentILi128EEENSA_21SM90_TMA_STORE_IM2COLES1H_S26_S26_EEEvvEEEEvNT_6ParamsE,"a",@progbits
	.sectionflags	@""
	.align	4
.nv.constant0._ZN7cutlass13device_kernelINS_4conv6kernel13ConvUniversalINS1_16ConvProblemShapeILNS1_8OperatorE0ELi3EEENS1_10collective14CollectiveConvINS1_47MainloopSm100TmaUmmaWarpSpecializedImplicitGemmILS5_0ELi27ELi3ELi1ELi2EN4cute5tupleIJNSA_1CILi2EEENSC_ILi1EEESE_EEEEENSB_IJNSC_ILi64EEESH_NSB_IJSH_EEEEEENS_12float_e4m3_tESK_NSA_8TiledMMAINSA_8MMA_AtomIJNSA_10MMA_TraitsINSA_19SM100_MMA_F8F6F4_SSEJSK_SK_fSH_SH_NSA_17integral_constantINSA_4UMMA5MajorELSR_0EEESS_NSP_INSQ_7ScaleInELST_0EEESU_EEEEEENSA_6LayoutINSB_IJSE_SE_SE_EEENSB_IJNSC_ILi0EEESZ_SZ_EEEEENSB_IJNSA_10UnderscoreES12_S12_EEEEENS7_6detail27Sm100ImplicitGemmTileTraitsINSA_20SM90_TMA_LOAD_IM2COLENSA_14ComposedLayoutINSA_7SwizzleILi2ELi4ELi3EEENSA_18smem_ptr_flag_bitsILi8EEENSX_INSB_IJNSC_ILi8EEESH_EEENSB_IJSH_SE_EEEEEEEvEENS16_INSA_23SM90_TMA_LOAD_MULTICASTES1H_vEEEENS_8epilogue10collective18CollectiveEpilogueINS1M_23Sm100TmaWarpSpecializedILi1ELi1ELi32ELb0ELb0EEEJSJ_NSB_IJNSX_ISH_SE_EES1R_EEESK_NSB_IJNSB_IJllllEEESE_SZ_EEESK_S1U_NS1M_6fusion15FusionCallbacksIS1Q_NS1V_17LinearCombinationISK_fSK_fLNS_15FloatRoundStyleE2EEESJ_S1S_JEEENSA_5SM1004TMEM4LOAD26SM100_TMEM_LOAD_16dp32b32xES17_S1H_NSA_39AutoVectorizingCopyWithAssumedAlignmentILi128EEENSA_21SM90_TMA_STORE_IM2COLES1H_S26_S26_EEEvvEEEEvNT_6ParamsE:
	.zero		3200


//--------------------- SYMBOLS --------------------------

	.type		.nv.reservedSmem.offset0,@object
	.size		.nv.reservedSmem.offset0,0x4
	.type		.nv.reservedSmem.cap,@object
	.size		.nv.reservedSmem.cap,0x4
	.type		__assertfail,@function
